//
// Generated by NVIDIA NVVM Compiler
//
// Compiler Build ID: CL-36424714
// Cuda compilation tools, release 13.0, V13.0.88
// Based on NVVM 20.0.0
//

.version 9.0
.target sm_100
.address_size 64

	// .globl	_Z27update_forces_and_positionsP4Bodyi

.visible .entry _Z27update_forces_and_positionsP4Bodyi(
	.param .u64 .ptr .align 1 _Z27update_forces_and_positionsP4Bodyi_param_0,
	.param .u32 _Z27update_forces_and_positionsP4Bodyi_param_1
)
{
	.reg .pred 	%p<16>;
	.reg .b32 	%r<31>;
	.reg .b64 	%rd<15>;
	.reg .b64 	%fd<255>;

	ld.param.u64 	%rd6, [_Z27update_forces_and_positionsP4Bodyi_param_0];
	ld.param.u32 	%r13, [_Z27update_forces_and_positionsP4Bodyi_param_1];
	cvta.to.global.u64 	%rd1, %rd6;
	mov.u32 	%r15, %ctaid.x;
	mov.u32 	%r16, %ntid.x;
	mov.u32 	%r17, %tid.x;
	mad.lo.s32 	%r1, %r15, %r16, %r17;
	mul.wide.s32 	%rd7, %r1, 56;
	add.s64 	%rd2, %rd1, %rd7;
	and.b32  	%r2, %r13, 2147483644;
	mov.b32 	%r26, 0;
	add.s64 	%rd3, %rd1, 112;
$L__BB0_1:
	setp.lt.s32 	%p1, %r13, 1;
	mov.f64 	%fd222, 0d0000000000000000;
	mov.f64 	%fd223, %fd222;
	mov.f64 	%fd224, %fd222;
	@%p1 bra 	$L__BB0_23;
	setp.lt.u32 	%p2, %r13, 4;
	mov.f64 	%fd224, 0d0000000000000000;
	mov.b32 	%r30, 0;
	mov.f64 	%fd223, %fd224;
	mov.f64 	%fd222, %fd224;
	@%p2 bra 	$L__BB0_13;
	neg.s32 	%r27, %r1;
	mov.f64 	%fd224, 0d0000000000000000;
	mov.b32 	%r28, 0;
	mov.u64 	%rd14, %rd3;
$L__BB0_4:
	.pragma "nounroll";
	setp.eq.s32 	%p3, %r27, 0;
	@%p3 bra 	$L__BB0_6;
	ld.global.f64 	%fd62, [%rd14+-112];
	ld.global.f64 	%fd63, [%rd2];
	sub.f64 	%fd64, %fd62, %fd63;
	ld.global.f64 	%fd65, [%rd14+-104];
	ld.global.f64 	%fd66, [%rd2+8];
	sub.f64 	%fd67, %fd65, %fd66;
	ld.global.f64 	%fd68, [%rd14+-96];
	ld.global.f64 	%fd69, [%rd2+16];
	sub.f64 	%fd70, %fd68, %fd69;
	mul.f64 	%fd71, %fd67, %fd67;
	fma.rn.f64 	%fd72, %fd64, %fd64, %fd71;
	fma.rn.f64 	%fd73, %fd70, %fd70, %fd72;
	sqrt.rn.f64 	%fd74, %fd73;
	ld.global.f64 	%fd75, [%rd2+24];
	mul.f64 	%fd76, %fd75, 0d3DD2589EFFED8ACC;
	ld.global.f64 	%fd77, [%rd14+-88];
	mul.f64 	%fd78, %fd76, %fd77;
	mul.f64 	%fd79, %fd74, %fd74;
	mul.f64 	%fd80, %fd74, %fd79;
	div.rn.f64 	%fd81, %fd78, %fd80;
	fma.rn.f64 	%fd222, %fd64, %fd81, %fd222;
	fma.rn.f64 	%fd223, %fd67, %fd81, %fd223;
	fma.rn.f64 	%fd224, %fd70, %fd81, %fd224;
$L__BB0_6:
	add.s32 	%r20, %r28, 1;
	setp.eq.s32 	%p4, %r1, %r20;
	@%p4 bra 	$L__BB0_8;
	ld.global.f64 	%fd82, [%rd14+-56];
	ld.global.f64 	%fd83, [%rd2];
	sub.f64 	%fd84, %fd82, %fd83;
	ld.global.f64 	%fd85, [%rd14+-48];
	ld.global.f64 	%fd86, [%rd2+8];
	sub.f64 	%fd87, %fd85, %fd86;
	ld.global.f64 	%fd88, [%rd14+-40];
	ld.global.f64 	%fd89, [%rd2+16];
	sub.f64 	%fd90, %fd88, %fd89;
	mul.f64 	%fd91, %fd87, %fd87;
	fma.rn.f64 	%fd92, %fd84, %fd84, %fd91;
	fma.rn.f64 	%fd93, %fd90, %fd90, %fd92;
	sqrt.rn.f64 	%fd94, %fd93;
	ld.global.f64 	%fd95, [%rd2+24];
	mul.f64 	%fd96, %fd95, 0d3DD2589EFFED8ACC;
	ld.global.f64 	%fd97, [%rd14+-32];
	mul.f64 	%fd98, %fd96, %fd97;
	mul.f64 	%fd99, %fd94, %fd94;
	mul.f64 	%fd100, %fd94, %fd99;
	div.rn.f64 	%fd101, %fd98, %fd100;
	fma.rn.f64 	%fd222, %fd84, %fd101, %fd222;
	fma.rn.f64 	%fd223, %fd87, %fd101, %fd223;
	fma.rn.f64 	%fd224, %fd90, %fd101, %fd224;
$L__BB0_8:
	add.s32 	%r21, %r28, 2;
	setp.eq.s32 	%p5, %r1, %r21;
	@%p5 bra 	$L__BB0_10;
	ld.global.f64 	%fd102, [%rd14];
	ld.global.f64 	%fd103, [%rd2];
	sub.f64 	%fd104, %fd102, %fd103;
	ld.global.f64 	%fd105, [%rd14+8];
	ld.global.f64 	%fd106, [%rd2+8];
	sub.f64 	%fd107, %fd105, %fd106;
	ld.global.f64 	%fd108, [%rd14+16];
	ld.global.f64 	%fd109, [%rd2+16];
	sub.f64 	%fd110, %fd108, %fd109;
	mul.f64 	%fd111, %fd107, %fd107;
	fma.rn.f64 	%fd112, %fd104, %fd104, %fd111;
	fma.rn.f64 	%fd113, %fd110, %fd110, %fd112;
	sqrt.rn.f64 	%fd114, %fd113;
	ld.global.f64 	%fd115, [%rd2+24];
	mul.f64 	%fd116, %fd115, 0d3DD2589EFFED8ACC;
	ld.global.f64 	%fd117, [%rd14+24];
	mul.f64 	%fd118, %fd116, %fd117;
	mul.f64 	%fd119, %fd114, %fd114;
	mul.f64 	%fd120, %fd114, %fd119;
	div.rn.f64 	%fd121, %fd118, %fd120;
	fma.rn.f64 	%fd222, %fd104, %fd121, %fd222;
	fma.rn.f64 	%fd223, %fd107, %fd121, %fd223;
	fma.rn.f64 	%fd224, %fd110, %fd121, %fd224;
$L__BB0_10:
	add.s32 	%r22, %r28, 3;
	setp.eq.s32 	%p6, %r1, %r22;
	@%p6 bra 	$L__BB0_12;
	ld.global.f64 	%fd122, [%rd14+56];
	ld.global.f64 	%fd123, [%rd2];
	sub.f64 	%fd124, %fd122, %fd123;
	ld.global.f64 	%fd125, [%rd14+64];
	ld.global.f64 	%fd126, [%rd2+8];
	sub.f64 	%fd127, %fd125, %fd126;
	ld.global.f64 	%fd128, [%rd14+72];
	ld.global.f64 	%fd129, [%rd2+16];
	sub.f64 	%fd130, %fd128, %fd129;
	mul.f64 	%fd131, %fd127, %fd127;
	fma.rn.f64 	%fd132, %fd124, %fd124, %fd131;
	fma.rn.f64 	%fd133, %fd130, %fd130, %fd132;
	sqrt.rn.f64 	%fd134, %fd133;
	ld.global.f64 	%fd135, [%rd2+24];
	mul.f64 	%fd136, %fd135, 0d3DD2589EFFED8ACC;
	ld.global.f64 	%fd137, [%rd14+80];
	mul.f64 	%fd138, %fd136, %fd137;
	mul.f64 	%fd139, %fd134, %fd134;
	mul.f64 	%fd140, %fd134, %fd139;
	div.rn.f64 	%fd141, %fd138, %fd140;
	fma.rn.f64 	%fd222, %fd124, %fd141, %fd222;
	fma.rn.f64 	%fd223, %fd127, %fd141, %fd223;
	fma.rn.f64 	%fd224, %fd130, %fd141, %fd224;
$L__BB0_12:
	add.s32 	%r28, %r28, 4;
	add.s32 	%r27, %r27, 4;
	add.s64 	%rd14, %rd14, 224;
	setp.ne.s32 	%p7, %r28, %r2;
	mov.u32 	%r30, %r2;
	@%p7 bra 	$L__BB0_4;
$L__BB0_13:
	and.b32  	%r23, %r13, 3;
	setp.eq.s32 	%p8, %r23, 0;
	@%p8 bra 	$L__BB0_23;
	setp.eq.s32 	%p9, %r23, 1;
	@%p9 bra 	$L__BB0_20;
	setp.eq.s32 	%p10, %r1, %r30;
	@%p10 bra 	$L__BB0_17;
	mul.wide.u32 	%rd8, %r30, 56;
	add.s64 	%rd9, %rd1, %rd8;
	ld.global.f64 	%fd143, [%rd9];
	ld.global.f64 	%fd144, [%rd2];
	sub.f64 	%fd145, %fd143, %fd144;
	ld.global.f64 	%fd146, [%rd9+8];
	ld.global.f64 	%fd147, [%rd2+8];
	sub.f64 	%fd148, %fd146, %fd147;
	ld.global.f64 	%fd149, [%rd9+16];
	ld.global.f64 	%fd150, [%rd2+16];
	sub.f64 	%fd151, %fd149, %fd150;
	mul.f64 	%fd152, %fd148, %fd148;
	fma.rn.f64 	%fd153, %fd145, %fd145, %fd152;
	fma.rn.f64 	%fd154, %fd151, %fd151, %fd153;
	sqrt.rn.f64 	%fd155, %fd154;
	ld.global.f64 	%fd156, [%rd2+24];
	mul.f64 	%fd157, %fd156, 0d3DD2589EFFED8ACC;
	ld.global.f64 	%fd158, [%rd9+24];
	mul.f64 	%fd159, %fd157, %fd158;
	mul.f64 	%fd160, %fd155, %fd155;
	mul.f64 	%fd161, %fd155, %fd160;
	div.rn.f64 	%fd162, %fd159, %fd161;
	fma.rn.f64 	%fd222, %fd145, %fd162, %fd222;
	fma.rn.f64 	%fd223, %fd148, %fd162, %fd223;
	fma.rn.f64 	%fd224, %fd151, %fd162, %fd224;
$L__BB0_17:
	add.s32 	%r24, %r30, 1;
	setp.eq.s32 	%p11, %r1, %r24;
	@%p11 bra 	$L__BB0_19;
	mul.wide.u32 	%rd10, %r30, 56;
	add.s64 	%rd11, %rd1, %rd10;
	ld.global.f64 	%fd163, [%rd11+56];
	ld.global.f64 	%fd164, [%rd2];
	sub.f64 	%fd165, %fd163, %fd164;
	ld.global.f64 	%fd166, [%rd11+64];
	ld.global.f64 	%fd167, [%rd2+8];
	sub.f64 	%fd168, %fd166, %fd167;
	ld.global.f64 	%fd169, [%rd11+72];
	ld.global.f64 	%fd170, [%rd2+16];
	sub.f64 	%fd171, %fd169, %fd170;
	mul.f64 	%fd172, %fd168, %fd168;
	fma.rn.f64 	%fd173, %fd165, %fd165, %fd172;
	fma.rn.f64 	%fd174, %fd171, %fd171, %fd173;
	sqrt.rn.f64 	%fd175, %fd174;
	ld.global.f64 	%fd176, [%rd2+24];
	mul.f64 	%fd177, %fd176, 0d3DD2589EFFED8ACC;
	ld.global.f64 	%fd178, [%rd11+80];
	mul.f64 	%fd179, %fd177, %fd178;
	mul.f64 	%fd180, %fd175, %fd175;
	mul.f64 	%fd181, %fd175, %fd180;
	div.rn.f64 	%fd182, %fd179, %fd181;
	fma.rn.f64 	%fd222, %fd165, %fd182, %fd222;
	fma.rn.f64 	%fd223, %fd168, %fd182, %fd223;
	fma.rn.f64 	%fd224, %fd171, %fd182, %fd224;
$L__BB0_19:
	add.s32 	%r30, %r30, 2;
$L__BB0_20:
	and.b32  	%r25, %r13, 1;
	setp.eq.b32 	%p12, %r25, 1;
	not.pred 	%p13, %p12;
	@%p13 bra 	$L__BB0_23;
	setp.eq.s32 	%p14, %r1, %r30;
	@%p14 bra 	$L__BB0_23;
	mul.wide.u32 	%rd12, %r30, 56;
	add.s64 	%rd13, %rd1, %rd12;
	ld.global.f64 	%fd183, [%rd13];
	ld.global.f64 	%fd184, [%rd2];
	sub.f64 	%fd185, %fd183, %fd184;
	ld.global.f64 	%fd186, [%rd13+8];
	ld.global.f64 	%fd187, [%rd2+8];
	sub.f64 	%fd188, %fd186, %fd187;
	ld.global.f64 	%fd189, [%rd13+16];
	ld.global.f64 	%fd190, [%rd2+16];
	sub.f64 	%fd191, %fd189, %fd190;
	mul.f64 	%fd192, %fd188, %fd188;
	fma.rn.f64 	%fd193, %fd185, %fd185, %fd192;
	fma.rn.f64 	%fd194, %fd191, %fd191, %fd193;
	sqrt.rn.f64 	%fd195, %fd194;
	ld.global.f64 	%fd196, [%rd2+24];
	mul.f64 	%fd197, %fd196, 0d3DD2589EFFED8ACC;
	ld.global.f64 	%fd198, [%rd13+24];
	mul.f64 	%fd199, %fd197, %fd198;
	mul.f64 	%fd200, %fd195, %fd195;
	mul.f64 	%fd201, %fd195, %fd200;
	div.rn.f64 	%fd202, %fd199, %fd201;
	fma.rn.f64 	%fd222, %fd185, %fd202, %fd222;
	fma.rn.f64 	%fd223, %fd188, %fd202, %fd223;
	fma.rn.f64 	%fd224, %fd191, %fd202, %fd224;
$L__BB0_23:
	bar.sync 	0;
	ld.global.f64 	%fd203, [%rd2+24];
	div.rn.f64 	%fd204, %fd222, %fd203;
	ld.global.f64 	%fd205, [%rd2+32];
	add.f64 	%fd206, %fd205, %fd204;
	st.global.f64 	[%rd2+32], %fd206;
	div.rn.f64 	%fd207, %fd223, %fd203;
	ld.global.f64 	%fd208, [%rd2+40];
	add.f64 	%fd209, %fd207, %fd208;
	st.global.f64 	[%rd2+40], %fd209;
	div.rn.f64 	%fd210, %fd224, %fd203;
	ld.global.f64 	%fd211, [%rd2+48];
	add.f64 	%fd212, %fd211, %fd210;
	st.global.f64 	[%rd2+48], %fd212;
	ld.global.f64 	%fd213, [%rd2];
	add.f64 	%fd214, %fd206, %fd213;
	st.global.f64 	[%rd2], %fd214;
	ld.global.f64 	%fd215, [%rd2+8];
	add.f64 	%fd216, %fd209, %fd215;
	st.global.f64 	[%rd2+8], %fd216;
	ld.global.f64 	%fd217, [%rd2+16];
	add.f64 	%fd218, %fd212, %fd217;
	st.global.f64 	[%rd2+16], %fd218;
	add.s32 	%r26, %r26, 1;
	setp.ne.s32 	%p15, %r26, 20;
	@%p15 bra 	$L__BB0_1;
	ret;

}


// ===== COMPILED SASS (sm_100) =====

	.target	sm_100

	.elftype	@"ET_EXEC"


//--------------------- .note.nv.tkinfo           --------------------------
	.section	.note.nv.tkinfo,"",@"SHT_NOTE"
	.sectionflags	@"SHF_NOTE_NV_TKINFO"
	.tkinfo
        /*0018*/ 	.word	0x00000002
        /*0030*/ 	.string	""
        /*0030*/ 	.string	"ptxas"
        /*0030*/ 	.string	"Cuda compilation tools, release 13.0, V13.0.88"
        /*0030*/ 	.string	"Build cuda_13.0.r13.0/compiler.36424714_0"
        /*0030*/ 	.string	"-arch sm_100 -m 64 "



//--------------------- .note.nv.cuinfo           --------------------------
	.section	.note.nv.cuinfo,"",@"SHT_NOTE"
	.sectionflags	@"SHF_NOTE_NV_CUINFO"
        /*0018*/ 	.short	0x0002
        /*001a*/ 	.short	0x0064
        /*001c*/ 	.short	0x0082
	.zero		2


//--------------------- .nv.info                  --------------------------
	.section	.nv.info,"",@"SHT_CUDA_INFO"
	.align	4


	//----- nvinfo : EIATTR_REGCOUNT
	.align		4
        /*0000*/ 	.byte	0x04, 0x2f
        /*0002*/ 	.short	(.L_1 - .L_0)
	.align		4
.L_0:
        /*0004*/ 	.word	index@(_Z27update_forces_and_positionsP4Bodyi)
        /*0008*/ 	.word	0x00000028


	//----- nvinfo : EIATTR_FRAME_SIZE
	.align		4
.L_1:
        /*000c*/ 	.byte	0x04, 0x11
        /*000e*/ 	.short	(.L_3 - .L_2)
	.align		4
.L_2:
        /*0010*/ 	.word	index@($__internal_1_$__cuda_sm20_dsqrt_rn_f64_mediumpath_v1)
        /*0014*/ 	.word	0x00000000


	//----- nvinfo : EIATTR_FRAME_SIZE
	.align		4
.L_3:
        /*0018*/ 	.byte	0x04, 0x11
        /*001a*/ 	.short	(.L_5 - .L_4)
	.align		4
.L_4:
        /*001c*/ 	.word	index@($__internal_0_$__cuda_sm20_div_rn_f64_full)
        /*0020*/ 	.word	0x00000000


	//----- nvinfo : EIATTR_FRAME_SIZE
	.align		4
.L_5:
        /*0024*/ 	.byte	0x04, 0x11
        /*0026*/ 	.short	(.L_7 - .L_6)
	.align		4
.L_6:
        /*0028*/ 	.word	index@(_Z27update_forces_and_positionsP4Bodyi)
        /*002c*/ 	.word	0x00000000


	//----- nvinfo : EIATTR_MIN_STACK_SIZE
	.align		4
.L_7:
        /*0030*/ 	.byte	0x04, 0x12
        /*0032*/ 	.short	(.L_9 - .L_8)
	.align		4
.L_8:
        /*0034*/ 	.word	index@(_Z27update_forces_and_positionsP4Bodyi)
        /*0038*/ 	.word	0x00000000
.L_9:


//--------------------- .nv.compat                --------------------------
	.section	.nv.compat,"",@"SHT_CUDA_COMPAT_INFO"
	.align	4
        /*0000*/ 	.byte	0x02, 0x09, 0x00, 0x00, 0x02, 0x02, 0x01, 0x00, 0x02, 0x05, 0x05, 0x00, 0x03, 0x07, 0x01, 0x01
        /*0010*/ 	.byte	0x02, 0x03, 0x00, 0x00, 0x02, 0x06, 0x01, 0x00, 0x04, 0x0b, 0x08, 0x00, 0x01, 0x00, 0x00, 0x00
        /*0020*/ 	.byte	0x00, 0x00, 0x00, 0x00


//--------------------- .nv.info._Z27update_forces_and_positionsP4Bodyi --------------------------
	.section	.nv.info._Z27update_forces_and_positionsP4Bodyi,"",@"SHT_CUDA_INFO"
	.sectionflags	@""
	.align	4


	//----- nvinfo : EIATTR_CUDA_API_VERSION
	.align		4
        /*0000*/ 	.byte	0x04, 0x37
        /*0002*/ 	.short	(.L_11 - .L_10)
.L_10:
        /*0004*/ 	.word	0x00000082


	//----- nvinfo : EIATTR_KPARAM_INFO
	.align		4
.L_11:
        /*0008*/ 	.byte	0x04, 0x17
        /*000a*/ 	.short	(.L_13 - .L_12)
.L_12:
        /*000c*/ 	.word	0x00000000
        /*0010*/ 	.short	0x0001
        /*0012*/ 	.short	0x0008
        /*0014*/ 	.byte	0x00, 0xf0, 0x11, 0x00


	//----- nvinfo : EIATTR_KPARAM_INFO
	.align		4
.L_13:
        /*0018*/ 	.byte	0x04, 0x17
        /*001a*/ 	.short	(.L_15 - .L_14)
.L_14:
        /*001c*/ 	.word	0x00000000
        /*0020*/ 	.short	0x0000
        /*0022*/ 	.short	0x0000
        /*0024*/ 	.byte	0x00, 0xf5, 0x21, 0x00


	//----- nvinfo : EIATTR_SPARSE_MMA_MASK
	.align		4
.L_15:
        /*0028*/ 	.byte	0x03, 0x50
        /*002a*/ 	.short	0x0000


	//----- nvinfo : EIATTR_MAXREG_COUNT
	.align		4
        /*002c*/ 	.byte	0x03, 0x1b
        /*002e*/ 	.short	0x00ff


	//----- nvinfo : EIATTR_NUM_BARRIERS
	.align		4
        /*0030*/ 	.byte	0x02, 0x4c
        /*0032*/ 	.byte	0x01
	.zero		1


	//----- nvinfo : EIATTR_MERCURY_ISA_VERSION
	.align		4
        /*0034*/ 	.byte	0x03, 0x5f
        /*0036*/ 	.short	0x0101


	//----- nvinfo : EIATTR_VRC_CTA_INIT_COUNT
	.align		4
        /*0038*/ 	.byte	0x02, 0x4a
	.zero		1
	.zero		1


	//----- nvinfo : EIATTR_EXIT_INSTR_OFFSETS
	.align		4
        /*003c*/ 	.byte	0x04, 0x1c
        /*003e*/ 	.short	(.L_17 - .L_16)


	//   ....[0]....
.L_16:
        /*0040*/ 	.word	0x000028b0


	//----- nvinfo : EIATTR_CRS_STACK_SIZE
	.align		4
.L_17:
        /*0044*/ 	.byte	0x04, 0x1e
        /*0046*/ 	.short	(.L_19 - .L_18)
.L_18:
        /*0048*/ 	.word	0x00000000


	//----- nvinfo : EIATTR_CBANK_PARAM_SIZE
	.align		4
.L_19:
        /*004c*/ 	.byte	0x03, 0x19
        /*004e*/ 	.short	0x000c


	//----- nvinfo : EIATTR_PARAM_CBANK
	.align		4
        /*0050*/ 	.byte	0x04, 0x0a
        /*0052*/ 	.short	(.L_21 - .L_20)
	.align		4
.L_20:
        /*0054*/ 	.word	index@(.nv.constant0._Z27update_forces_and_positionsP4Bodyi)
        /*0058*/ 	.short	0x0380
        /*005a*/ 	.short	0x000c


	//----- nvinfo : EIATTR_SW_WAR
	.align		4
.L_21:
        /*005c*/ 	.byte	0x04, 0x36
        /*005e*/ 	.short	(.L_23 - .L_22)
.L_22:
        /*0060*/ 	.word	0x00000008
.L_23:


//--------------------- .nv.callgraph             --------------------------
	.section	.nv.callgraph,"",@"SHT_CUDA_CALLGRAPH"
	.align	4
	.sectionentsize	8
	.align		4
        /*0000*/ 	.word	0x00000000
	.align		4
        /*0004*/ 	.word	0xffffffff
	.align		4
        /*0008*/ 	.word	0x00000000
	.align		4
        /*000c*/ 	.word	0xfffffffe
	.align		4
        /*0010*/ 	.word	0x00000000
	.align		4
        /*0014*/ 	.word	0xfffffffd
	.align		4
        /*0018*/ 	.word	0x00000000
	.align		4
        /*001c*/ 	.word	0xfffffffc


//--------------------- .text._Z27update_forces_and_positionsP4Bodyi --------------------------
	.section	.text._Z27update_forces_and_positionsP4Bodyi,"ax",@progbits
	.align	128
        .global         _Z27update_forces_and_positionsP4Bodyi
        .type           _Z27update_forces_and_positionsP4Bodyi,@function
        .size           _Z27update_forces_and_positionsP4Bodyi,(.L_x_63 - _Z27update_forces_and_positionsP4Bodyi)
        .other          _Z27update_forces_and_positionsP4Bodyi,@"STO_CUDA_ENTRY STV_DEFAULT"
_Z27update_forces_and_positionsP4Bodyi:
.text._Z27update_forces_and_positionsP4Bodyi:
[----:B------:R-:W-:Y:S01]  /*0000*/  LDC R1, c[0x0][0x37c] ;  /* 0x0000df00ff017b82 */ /* 0x000fe20000000800 */
[----:B------:R-:W0:Y:S07]  /*0010*/  S2R R0, SR_TID.X ;  /* 0x0000000000007919 */ /* 0x000e2e0000002100 */
[----:B------:R-:W0:Y:S01]  /*0020*/  S2UR UR9, SR_CTAID.X ;  /* 0x00000000000979c3 */ /* 0x000e220000002500 */
[----:B------:R-:W1:Y:S01]  /*0030*/  LDCU.64 UR4, c[0x0][0x380] ;  /* 0x00007000ff0477ac */ /* 0x000e620008000a00 */
[----:B------:R-:W2:Y:S06]  /*0040*/  LDCU UR6, c[0x0][0x388] ;  /* 0x00007100ff0677ac */ /* 0x000eac0008000800 */
[----:B------:R-:W0:Y:S01]  /*0050*/  LDC R11, c[0x0][0x360] ;  /* 0x0000d800ff0b7b82 */ /* 0x000e220000000800 */
[----:B------:R-:W3:Y:S07]  /*0060*/  LDCU.64 UR10, c[0x0][0x358] ;  /* 0x00006b00ff0a77ac */ /* 0x000eee0008000a00 */
[----:B------:R-:W4:Y:S01]  /*0070*/  LDC.64 R20, c[0x0][0x380] ;  /* 0x0000e000ff147b82 */ /* 0x000f220000000a00 */
[----:B-1----:R-:W-:-:S03]  /*0080*/  UIADD3 UR7, UP0, UPT, UR4, 0x70, URZ ;  /* 0x0000007004077890 */ /* 0x002fc6000ff1e0ff */
[----:B------:R-:W-:Y:S01]  /*0090*/  UMOV UR4, URZ ;  /* 0x000000ff00047c82 */ /* 0x000fe20008000000 */
[----:B------:R-:W-:Y:S02]  /*00a0*/  UIADD3.X UR8, UPT, UPT, URZ, UR5, URZ, UP0, !UPT ;  /* 0x00000005ff087290 */ /* 0x000fe400087fe4ff */
[----:B--2---:R-:W-:Y:S01]  /*00b0*/  ULOP3.LUT UR6, UR6, 0x7ffffffc, URZ, 0xc0, !UPT ;  /* 0x7ffffffc06067892 */ /* 0x004fe2000f8ec0ff */
[----:B0-----:R-:W-:-:S04]  /*00c0*/  IMAD R11, R11, UR9, R0 ;  /* 0x000000090b0b7c24 */ /* 0x001fc8000f8e0200 */
[----:B---34-:R-:W-:-:S07]  /*00d0*/  IMAD.WIDE R20, R11, 0x38, R20 ;  /* 0x000000380b147825 */ /* 0x018fce00078e0214 */
.L_x_51:
[----:B0-----:R-:W0:Y:S01]  /*00e0*/  LDCU UR5, c[0x0][0x388] ;  /* 0x00007100ff0577ac */ /* 0x001e220008000800 */
[----:B------:R-:W-:Y:S02]  /*00f0*/  CS2R R18, SRZ ;  /* 0x0000000000127805 */ /* 0x000fe4000001ff00 */
[----:B------:R-:W-:Y:S02]  /*0100*/  CS2R R16, SRZ ;  /* 0x0000000000107805 */ /* 0x000fe4000001ff00 */
[----:B------:R-:W-:Y:S01]  /*0110*/  CS2R R14, SRZ ;  /* 0x00000000000e7805 */ /* 0x000fe2000001ff00 */
[----:B0-----:R-:W-:-:S09]  /*0120*/  UISETP.GE.AND UP0, UPT, UR5, 0x1, UPT ;  /* 0x000000010500788c */ /* 0x001fd2000bf06270 */
[----:B------:R-:W-:Y:S05]  /*0130*/  BRA.U !UP0, `(.L_x_0) ;  /* 0x0000002108787547 */ /* 0x000fea000b800000 */
[----:B------:R-:W-:Y:S01]  /*0140*/  UISETP.GE.U32.AND UP0, UPT, UR5, 0x4, UPT ;  /* 0x000000040500788c */ /* 0x000fe2000bf06070 */
[----:B------:R-:W-:Y:S01]  /*0150*/  IMAD.MOV.U32 R10, RZ, RZ, RZ ;  /* 0x000000ffff0a7224 */ /* 0x000fe200078e00ff */
[----:B------:R-:W-:Y:S02]  /*0160*/  CS2R R14, SRZ ;  /* 0x00000000000e7805 */ /* 0x000fe4000001ff00 */
[----:B------:R-:W-:Y:S02]  /*0170*/  CS2R R16, SRZ ;  /* 0x0000000000107805 */ /* 0x000fe4000001ff00 */
[----:B------:R-:W-:-:S03]  /*0180*/  CS2R R18, SRZ ;  /* 0x0000000000127805 */ /* 0x000fc6000001ff00 */
[----:B------:R-:W-:Y:S05]  /*0190*/  BRA.U !UP0, `(.L_x_1) ;  /* 0x0000001108bc7547 */ /* 0x000fea000b800000 */
[----:B------:R-:W-:Y:S01]  /*01a0*/  IMAD.MOV R10, RZ, RZ, -R11 ;  /* 0x000000ffff0a7224 */ /* 0x000fe200078e0a0b */
[----:B------:R-:W-:Y:S01]  /*01b0*/  CS2R R14, SRZ ;  /* 0x00000000000e7805 */ /* 0x000fe2000001ff00 */
[----:B------:R-:W-:Y:S01]  /*01c0*/  IMAD.U32 R12, RZ, RZ, UR7 ;  /* 0x00000007ff0c7e24 */ /* 0x000fe2000f8e00ff */
[----:B------:R-:W-:Y:S01]  /*01d0*/  UMOV UR5, URZ ;  /* 0x000000ff00057c82 */ /* 0x000fe20008000000 */
[----:B------:R-:W-:-:S07]  /*01e0*/  IMAD.U32 R13, RZ, RZ, UR8 ;  /* 0x00000008ff0d7e24 */ /* 0x000fce000f8e00ff */
.L_x_26:
[----:B------:R-:W-:Y:S01]  /*01f0*/  ISETP.NE.AND P0, PT, R10, RZ, PT ;  /* 0x000000ff0a00720c */ /* 0x000fe20003f05270 */
[----:B------:R-:W-:-:S12]  /*0200*/  BSSY.RECONVERGENT B1, `(.L_x_2) ;  /* 0x0000046000017945 */ /* 0x000fd80003800200 */
[----:B------:R-:W-:Y:S05]  /*0210*/  @!P0 BRA `(.L_x_3) ;  /* 0x0000000400108947 */ /* 0x000fea0003800000 */
[----:B------:R-:W2:Y:S04]  /*0220*/  LDG.E.64 R24, desc[UR10][R12.64+-0x68] ;  /* 0xffff980a0c187981 */ /* 0x000ea8000c1e1b00 */
[----:B------:R-:W2:Y:S04]  /*0230*/  LDG.E.64 R4, desc[UR10][R20.64+0x8] ;  /* 0x0000080a14047981 */ /* 0x000ea8000c1e1b00 */
[----:B------:R-:W3:Y:S04]  /*0240*/  LDG.E.64 R26, desc[UR10][R12.64+-0x70] ;  /* 0xffff900a0c1a7981 */ /* 0x000ee8000c1e1b00 */
[----:B------:R-:W3:Y:S04]  /*0250*/  LDG.E.64 R2, desc[UR10][R20.64] ;  /* 0x0000000a14027981 */ /* 0x000ee8000c1e1b00 */
[----:B------:R-:W4:Y:S04]  /*0260*/  LDG.E.64 R22, desc[UR10][R12.64+-0x60] ;  /* 0xffffa00a0c167981 */ /* 0x000f28000c1e1b00 */
[----:B------:R-:W4:Y:S01]  /*0270*/  LDG.E.64 R6, desc[UR10][R20.64+0x10] ;  /* 0x0000100a14067981 */ /* 0x000f22000c1e1b00 */
[----:B------:R-:W-:Y:S01]  /*0280*/  BSSY.RECONVERGENT B2, `(.L_x_4) ;  /* 0x000001d000027945 */ /* 0x000fe20003800200 */
[----:B--2---:R-:W-:Y:S01]  /*0290*/  DADD R24, R24, -R4 ;  /* 0x0000000018187229 */ /* 0x004fe20000000804 */
[----:B------:R-:W-:-:S02]  /*02a0*/  IMAD.MOV.U32 R4, RZ, RZ, 0x0 ;  /* 0x00000000ff047424 */ /* 0x000fc400078e00ff */
[----:B------:R-:W-:Y:S01]  /*02b0*/  IMAD.MOV.U32 R5, RZ, RZ, 0x3fd80000 ;  /* 0x3fd80000ff057424 */ /* 0x000fe200078e00ff */
[----:B---3--:R-:W-:-:S04]  /*02c0*/  DADD R26, R26, -R2 ;  /* 0x000000001a1a7229 */ /* 0x008fc80000000802 */
[----:B------:R-:W-:Y:S02]  /*02d0*/  DMUL R2, R24, R24 ;  /* 0x0000001818027228 */ /* 0x000fe40000000000 */
[----:B----4-:R-:W-:-:S06]  /*02e0*/  DADD R22, R22, -R6 ;  /* 0x0000000016167229 */ /* 0x010fcc0000000806 */
[----:B------:R-:W-:-:S08]  /*02f0*/  DFMA R2, R26, R26, R2 ;  /* 0x0000001a1a02722b */ /* 0x000fd00000000002 */
[----:B------:R-:W-:-:S06]  /*0300*/  DFMA R8, R22, R22, R2 ;  /* 0x000000161608722b */ /* 0x000fcc0000000002 */
[----:B------:R-:W0:Y:S04]  /*0310*/  MUFU.RSQ64H R29, R9 ;  /* 0x00000009001d7308 */ /* 0x000e280000001c00 */
[----:B------:R-:W-:-:S04]  /*0320*/  IADD3 R28, PT, PT, R9, -0x3500000, RZ ;  /* 0xfcb00000091c7810 */ /* 0x000fc80007ffe0ff */
[----:B------:R-:W-:Y:S02]  /*0330*/  ISETP.GE.U32.AND P0, PT, R28, 0x7ca00000, PT ;  /* 0x7ca000001c00780c */ /* 0x000fe40003f06070 */
[----:B0-----:R-:W-:-:S08]  /*0340*/  DMUL R2, R28, R28 ;  /* 0x0000001c1c027228 */ /* 0x001fd00000000000 */
[----:B------:R-:W-:-:S08]  /*0350*/  DFMA R2, R8, -R2, 1 ;  /* 0x3ff000000802742b */ /* 0x000fd00000000802 */
[----:B------:R-:W-:Y:S02]  /*0360*/  DFMA R4, R2, R4, 0.5 ;  /* 0x3fe000000204742b */ /* 0x000fe40000000004 */
[----:B------:R-:W-:-:S08]  /*0370*/  DMUL R2, R28, R2 ;  /* 0x000000021c027228 */ /* 0x000fd00000000000 */
[----:B------:R-:W-:-:S08]  /*0380*/  DFMA R32, R4, R2, R28 ;  /* 0x000000020420722b */ /* 0x000fd0000000001c */
[----:B------:R-:W-:Y:S02]  /*0390*/  DMUL R4, R8, R32 ;  /* 0x0000002008047228 */ /* 0x000fe40000000000 */
[----:B------:R-:W-:Y:S02]  /*03a0*/  VIADD R3, R33, 0xfff00000 ;  /* 0xfff0000021037836 */ /* 0x000fe40000000000 */
[----:B------:R-:W-:-:S04]  /*03b0*/  IMAD.MOV.U32 R2, RZ, RZ, R32 ;  /* 0x000000ffff027224 */ /* 0x000fc800078e0020 */
[----:B------:R-:W-:-:S08]  /*03c0*/  DFMA R6, R4, -R4, R8 ;  /* 0x800000040406722b */ /* 0x000fd00000000008 */
[----:B------:R-:W-:Y:S01]  /*03d0*/  DFMA R30, R6, R2, R4 ;  /* 0x00000002061e722b */ /* 0x000fe20000000004 */
[----:B------:R-:W-:Y:S10]  /*03e0*/  @!P0 BRA `(.L_x_5) ;  /* 0x0000000000188947 */ /* 0x000ff40003800000 */
[----:B------:R-:W-:Y:S01]  /*03f0*/  IMAD.MOV.U32 R0, RZ, RZ, R28 ;  /* 0x000000ffff007224 */ /* 0x000fe200078e001c */
[----:B------:R-:W-:Y:S02]  /*0400*/  MOV R2, R32 ;  /* 0x0000002000027202 */ /* 0x000fe40000000f00 */
[----:B------:R-:W-:-:S07]  /*0410*/  MOV R28, 0x430 ;  /* 0x00000430001c7802 */ /* 0x000fce0000000f00 */
[----:B------:R-:W-:Y:S05]  /*0420*/  CALL.REL.NOINC `($__internal_1_$__cuda_sm20_dsqrt_rn_f64_mediumpath_v1) ;  /* 0x0000002800b87944 */ /* 0x000fea0003c00000 */
[----:B------:R-:W-:Y:S02]  /*0430*/  IMAD.MOV.U32 R30, RZ, RZ, R2 ;  /* 0x000000ffff1e7224 */ /* 0x000fe400078e0002 */
[----:B------:R-:W-:-:S07]  /*0440*/  IMAD.MOV.U32 R31, RZ, RZ, R3 ;  /* 0x000000ffff1f7224 */ /* 0x000fce00078e0003 */
.L_x_5:
[----:B------:R-:W-:Y:S05]  /*0450*/  BSYNC.RECONVERGENT B2 ;  /* 0x0000000000027941 */ /* 0x000fea0003800200 */
.L_x_4:
[----:B------:R-:W2:Y:S04]  /*0460*/  LDG.E.64 R4, desc[UR10][R20.64+0x18] ;  /* 0x0000180a14047981 */ /* 0x000ea8000c1e1b00 */
[----:B------:R-:W3:Y:S01]  /*0470*/  LDG.E.64 R2, desc[UR10][R12.64+-0x58] ;  /* 0xffffa80a0c027981 */ /* 0x000ee2000c1e1b00 */
[-C--:B------:R-:W-:Y:S01]  /*0480*/  DMUL R6, R30, R30.reuse ;  /* 0x0000001e1e067228 */ /* 0x080fe20000000000 */
[----:B------:R-:W-:Y:S01]  /*0490*/  IMAD.MOV.U32 R8, RZ, RZ, 0x1 ;  /* 0x00000001ff087424 */ /* 0x000fe200078e00ff */
[----:B------:R-:W-:Y:S01]  /*04a0*/  UMOV UR12, 0xffed8acc ;  /* 0xffed8acc000c7882 */ /* 0x000fe20000000000 */
[----:B------:R-:W-:Y:S01]  /*04b0*/  UMOV UR13, 0x3dd2589e ;  /* 0x3dd2589e000d7882 */ /* 0x000fe20000000000 */
[----:B------:R-:W-:Y:S04]  /*04c0*/  BSSY.RECONVERGENT B2, `(.L_x_6) ;  /* 0x0000016000027945 */ /* 0x000fe80003800200 */
[----:B------:R-:W-:-:S06]  /*04d0*/  DMUL R6, R6, R30 ;  /* 0x0000001e06067228 */ /* 0x000fcc0000000000 */
[----:B------:R-:W0:Y:S02]  /*04e0*/  MUFU.RCP64H R9, R7 ;  /* 0x0000000700097308 */ /* 0x000e240000001800 */
[----:B0-----:R-:W-:-:S08]  /*04f0*/  DFMA R28, -R6, R8, 1 ;  /* 0x3ff00000061c742b */ /* 0x001fd00000000108 */
[----:B------:R-:W-:-:S08]  /*0500*/  DFMA R28, R28, R28, R28 ;  /* 0x0000001c1c1c722b */ /* 0x000fd0000000001c */
[----:B------:R-:W-:-:S08]  /*0510*/  DFMA R28, R8, R28, R8 ;  /* 0x0000001c081c722b */ /* 0x000fd00000000008 */
[----:B------:R-:W-:-:S08]  /*0520*/  DFMA R8, -R6, R28, 1 ;  /* 0x3ff000000608742b */ /* 0x000fd0000000011c */
[----:B------:R-:W-:Y:S02]  /*0530*/  DFMA R8, R28, R8, R28 ;  /* 0x000000081c08722b */ /* 0x000fe4000000001c */
[----:B--2---:R-:W-:-:S08]  /*0540*/  DMUL R4, R4, UR12 ;  /* 0x0000000c04047c28 */ /* 0x004fd00008000000 */
[----:B---3--:R-:W-:-:S08]  /*0550*/  DMUL R4, R4, R2 ;  /* 0x0000000204047228 */ /* 0x008fd00000000000 */
[----:B------:R-:W-:Y:S02]  /*0560*/  DMUL R2, R4, R8 ;  /* 0x0000000804027228 */ /* 0x000fe40000000000 */
[----:B------:R-:W-:-:S06]  /*0570*/  FSETP.GEU.AND P1, PT, |R5|, 6.5827683646048100446e-37, PT ;  /* 0x036000000500780b */ /* 0x000fcc0003f2e200 */
[----:B------:R-:W-:-:S08]  /*0580*/  DFMA R28, -R6, R2, R4 ;  /* 0x00000002061c722b */ /* 0x000fd00000000104 */
[----:B------:R-:W-:-:S10]  /*0590*/  DFMA R2, R8, R28, R2 ;  /* 0x0000001c0802722b */ /* 0x000fd40000000002 */
[----:B------:R-:W-:-:S05]  /*05a0*/  FFMA R0, RZ, R7, R3 ;  /* 0x00000007ff007223 */ /* 0x000fca0000000003 */
[----:B------:R-:W-:-:S13]  /*05b0*/  FSETP.GT.AND P0, PT, |R0|, 1.469367938527859385e-39, PT ;  /* 0x001000000000780b */ /* 0x000fda0003f04200 */
[----:B------:R-:W-:Y:S05]  /*05c0*/  @P0 BRA P1, `(.L_x_7) ;  /* 0x0000000000140947 */ /* 0x000fea0000800000 */
[----:B------:R-:W-:Y:S01]  /*05d0*/  MOV R2, R4 ;  /* 0x0000000400027202 */ /* 0x000fe20000000f00 */
[----:B------:R-:W-:Y:S01]  /*05e0*/  IMAD.MOV.U32 R0, RZ, RZ, R6 ;  /* 0x000000ffff007224 */ /* 0x000fe200078e0006 */
[----:B------:R-:W-:Y:S01]  /*05f0*/  MOV R4, 0x620 ;  /* 0x0000062000047802 */ /* 0x000fe20000000f00 */
[----:B------:R-:W-:-:S07]  /*0600*/  IMAD.MOV.U32 R3, RZ, RZ, R7 ;  /* 0x000000ffff037224 */ /* 0x000fce00078e0007 */
[----:B------:R-:W-:Y:S05]  /*0610*/  CALL.REL.NOINC `($__internal_0_$__cuda_sm20_div_rn_f64_full) ;  /* 0x0000002000a87944 */ /* 0x000fea0003c00000 */
.L_x_7:
[----:B------:R-:W-:Y:S05]  /*0620*/  BSYNC.RECONVERGENT B2 ;  /* 0x0000000000027941 */ /* 0x000fea0003800200 */
.L_x_6:
[-C--:B------:R-:W-:Y:S02]  /*0630*/  DFMA R18, R26, R2.reuse, R18 ;  /* 0x000000021a12722b */ /* 0x080fe40000000012 */
[-C--:B------:R-:W-:Y:S02]  /*0640*/  DFMA R16, R24, R2.reuse, R16 ;  /* 0x000000021810722b */ /* 0x080fe40000000010 */
[----:B------:R-:W-:-:S11]  /*0650*/  DFMA R14, R22, R2, R14 ;  /* 0x00000002160e722b */ /* 0x000fd6000000000e */
.L_x_3:
[----:B------:R-:W-:Y:S05]  /*0660*/  BSYNC.RECONVERGENT B1 ;  /* 0x0000000000017941 */ /* 0x000fea0003800200 */
.L_x_2:
[----:B------:R-:W-:Y:S01]  /*0670*/  UIADD3 UR9, UPT, UPT, UR5, 0x1, URZ ;  /* 0x0000000105097890 */ /* 0x000fe2000fffe0ff */
[----:B------:R-:W-:Y:S05]  /*0680*/  BSSY.RECONVERGENT B1, `(.L_x_8) ;  /* 0x0000047000017945 */ /* 0x000fea0003800200 */
[----:B------:R-:W-:-:S13]  /*0690*/  ISETP.NE.AND P0, PT, R11, UR9, PT ;  /* 0x000000090b007c0c */ /* 0x000fda000bf05270 */
        /* <DEDUP_REMOVED lines=9> */
[----:B------:R-:W-:Y:S01]  /*0730*/  IMAD.MOV.U32 R4, RZ, RZ, 0x0 ;  /* 0x00000000ff047424 */ /* 0x000fe200078e00ff */
[----:B------:R-:W-:Y:S01]  /*0740*/  MOV R5, 0x3fd80000 ;  /* 0x3fd8000000057802 */ /* 0x000fe20000000f00 */
[----:B---3--:R-:W-:-:S05]  /*0750*/  DADD R26, R26, -R2 ;  /* 0x000000001a1a7229 */ /* 0x008fca0000000802 */
[----:B------:R-:W-:Y:S02]  /*0760*/  DMUL R2, R24, R24 ;  /* 0x0000001818027228 */ /* 0x000fe40000000000 */
[----:B----4-:R-:W-:-:S06]  /*0770*/  DADD R22, R22, -R6 ;  /* 0x0000000016167229 */ /* 0x010fcc0000000806 */
[----:B------:R-:W-:-:S08]  /*0780*/  DFMA R2, R26, R26, R2 ;  /* 0x0000001a1a02722b */ /* 0x000fd00000000002 */
[----:B------:R-:W-:-:S06]  /*0790*/  DFMA R8, R22, R22, R2 ;  /* 0x000000161608722b */ /* 0x000fcc0000000002 */
[----:B------:R-:W0:Y:S04]  /*07a0*/  MUFU.RSQ64H R29, R9 ;  /* 0x00000009001d7308 */ /* 0x000e280000001c00 */
[----:B------:R-:W-:-:S05]  /*07b0*/  VIADD R28, R9, 0xfcb00000 ;  /* 0xfcb00000091c7836 */ /* 0x000fca0000000000 */
[----:B------:R-:W-:Y:S01]  /*07c0*/  ISETP.GE.U32.AND P0, PT, R28, 0x7ca00000, PT ;  /* 0x7ca000001c00780c */ /* 0x000fe20003f06070 */
        /* <DEDUP_REMOVED lines=12> */
[----:B------:R-:W-:Y:S01]  /*0890*/  MOV R28, 0x8c0 ;  /* 0x000008c0001c7802 */ /* 0x000fe20000000f00 */
[----:B------:R-:W-:-:S07]  /*08a0*/  IMAD.MOV.U32 R2, RZ, RZ, R32 ;  /* 0x000000ffff027224 */ /* 0x000fce00078e0020 */
[----:B------:R-:W-:Y:S05]  /*08b0*/  CALL.REL.NOINC `($__internal_1_$__cuda_sm20_dsqrt_rn_f64_mediumpath_v1) ;  /* 0x0000002400947944 */ /* 0x000fea0003c00000 */
[----:B------:R-:W-:Y:S01]  /*08c0*/  MOV R30, R2 ;  /* 0x00000002001e7202 */ /* 0x000fe20000000f00 */
[----:B------:R-:W-:-:S07]  /*08d0*/  IMAD.MOV.U32 R31, RZ, RZ, R3 ;  /* 0x000000ffff1f7224 */ /* 0x000fce00078e0003 */
.L_x_11:
[----:B------:R-:W-:Y:S05]  /*08e0*/  BSYNC.RECONVERGENT B2 ;  /* 0x0000000000027941 */ /* 0x000fea0003800200 */
.L_x_10:
        /* <DEDUP_REMOVED lines=23> */
[----:B------:R-:W-:Y:S01]  /*0a60*/  IMAD.MOV.U32 R2, RZ, RZ, R4 ;  /* 0x000000ffff027224 */ /* 0x000fe200078e0004 */
[----:B------:R-:W-:Y:S01]  /*0a70*/  MOV R3, R7 ;  /* 0x0000000700037202 */ /* 0x000fe20000000f00 */
[----:B------:R-:W-:Y:S01]  /*0a80*/  IMAD.MOV.U32 R0, RZ, RZ, R6 ;  /* 0x000000ffff007224 */ /* 0x000fe200078e0006 */
[----:B------:R-:W-:-:S07]  /*0a90*/  MOV R4, 0xab0 ;  /* 0x00000ab000047802 */ /* 0x000fce0000000f00 */
[----:B------:R-:W-:Y:S05]  /*0aa0*/  CALL.REL.NOINC `($__internal_0_$__cuda_sm20_div_rn_f64_full) ;  /* 0x0000001c00847944 */ /* 0x000fea0003c00000 */
.L_x_13:
[----:B------:R-:W-:Y:S05]  /*0ab0*/  BSYNC.RECONVERGENT B2 ;  /* 0x0000000000027941 */ /* 0x000fea0003800200 */
.L_x_12:
[-C--:B------:R-:W-:Y:S02]  /*0ac0*/  DFMA R18, R26, R2.reuse, R18 ;  /* 0x000000021a12722b */ /* 0x080fe40000000012 */
[-C--:B------:R-:W-:Y:S02]  /*0ad0*/  DFMA R16, R24, R2.reuse, R16 ;  /* 0x000000021810722b */ /* 0x080fe40000000010 */
[----:B------:R-:W-:-:S11]  /*0ae0*/  DFMA R14, R22, R2, R14 ;  /* 0x00000002160e722b */ /* 0x000fd6000000000e */
.L_x_9:
[----:B------:R-:W-:Y:S05]  /*0af0*/  BSYNC.RECONVERGENT B1 ;  /* 0x0000000000017941 */ /* 0x000fea0003800200 */
.L_x_8:
        /* <DEDUP_REMOVED lines=28> */
[----:B------:R-:W-:Y:S01]  /*0cc0*/  VIADD R3, R33, 0xfff00000 ;  /* 0xfff0000021037836 */ /* 0x000fe20000000000 */
[----:B------:R-:W-:-:S05]  /*0cd0*/  MOV R2, R32 ;  /* 0x0000002000027202 */ /* 0x000fca0000000f00 */
[----:B------:R-:W-:-:S08]  /*0ce0*/  DFMA R6, R4, -R4, R8 ;  /* 0x800000040406722b */ /* 0x000fd00000000008 */
[----:B------:R-:W-:Y:S01]  /*0cf0*/  DFMA R30, R6, R2, R4 ;  /* 0x00000002061e722b */ /* 0x000fe20000000004 */
[----:B------:R-:W-:Y:S10]  /*0d00*/  @!P0 BRA `(.L_x_17) ;  /* 0x0000000000188947 */ /* 0x000ff40003800000 */
[----:B------:R-:W-:Y:S01]  /*0d10*/  IMAD.MOV.U32 R0, RZ, RZ, R28 ;  /* 0x000000ffff007224 */ /* 0x000fe200078e001c */
[----:B------:R-:W-:Y:S01]  /*0d20*/  MOV R28, 0xd50 ;  /* 0x00000d50001c7802 */ /* 0x000fe20000000f00 */
[----:B------:R-:W-:-:S07]  /*0d30*/  IMAD.MOV.U32 R2, RZ, RZ, R32 ;  /* 0x000000ffff027224 */ /* 0x000fce00078e0020 */
[----:B------:R-:W-:Y:S05]  /*0d40*/  CALL.REL.NOINC `($__internal_1_$__cuda_sm20_dsqrt_rn_f64_mediumpath_v1) ;  /* 0x0000002000707944 */ /* 0x000fea0003c00000 */
[----:B------:R-:W-:Y:S02]  /*0d50*/  IMAD.MOV.U32 R30, RZ, RZ, R2 ;  /* 0x000000ffff1e7224 */ /* 0x000fe400078e0002 */
[----:B------:R-:W-:-:S07]  /*0d60*/  IMAD.MOV.U32 R31, RZ, RZ, R3 ;  /* 0x000000ffff1f7224 */ /* 0x000fce00078e0003 */
.L_x_17:
[----:B------:R-:W-:Y:S05]  /*0d70*/  BSYNC.RECONVERGENT B2 ;  /* 0x0000000000027941 */ /* 0x000fea0003800200 */
.L_x_16:
[----:B------:R-:W2:Y:S04]  /*0d80*/  LDG.E.64 R4, desc[UR10][R20.64+0x18] ;  /* 0x0000180a14047981 */ /* 0x000ea8000c1e1b00 */
[----:B------:R-:W3:Y:S01]  /*0d90*/  LDG.E.64 R2, desc[UR10][R12.64+0x18] ;  /* 0x0000180a0c027981 */ /* 0x000ee2000c1e1b00 */
[-C--:B------:R-:W-:Y:S01]  /*0da0*/  DMUL R6, R30, R30.reuse ;  /* 0x0000001e1e067228 */ /* 0x080fe20000000000 */
[----:B------:R-:W-:Y:S01]  /*0db0*/  MOV R8, 0x1 ;  /* 0x0000000100087802 */ /* 0x000fe20000000f00 */
        /* <DEDUP_REMOVED lines=20> */
[----:B------:R-:W-:Y:S01]  /*0f00*/  MOV R4, 0xf40 ;  /* 0x00000f4000047802 */ /* 0x000fe20000000f00 */
[----:B------:R-:W-:Y:S02]  /*0f10*/  IMAD.MOV.U32 R0, RZ, RZ, R6 ;  /* 0x000000ffff007224 */ /* 0x000fe400078e0006 */
[----:B------:R-:W-:-:S07]  /*0f20*/  IMAD.MOV.U32 R3, RZ, RZ, R7 ;  /* 0x000000ffff037224 */ /* 0x000fce00078e0007 */
[----:B------:R-:W-:Y:S05]  /*0f30*/  CALL.REL.NOINC `($__internal_0_$__cuda_sm20_div_rn_f64_full) ;  /* 0x0000001800607944 */ /* 0x000fea0003c00000 */
.L_x_19:
[----:B------:R-:W-:Y:S05]  /*0f40*/  BSYNC.RECONVERGENT B2 ;  /* 0x0000000000027941 */ /* 0x000fea0003800200 */
.L_x_18:
[-C--:B------:R-:W-:Y:S02]  /*0f50*/  DFMA R18, R24, R2.reuse, R18 ;  /* 0x000000021812722b */ /* 0x080fe40000000012 */
[-C--:B------:R-:W-:Y:S02]  /*0f60*/  DFMA R16, R22, R2.reuse, R16 ;  /* 0x000000021610722b */ /* 0x080fe40000000010 */
[----:B------:R-:W-:-:S11]  /*0f70*/  DFMA R14, R26, R2, R14 ;  /* 0x000000021a0e722b */ /* 0x000fd6000000000e */
.L_x_15:
[----:B------:R-:W-:Y:S05]  /*0f80*/  BSYNC.RECONVERGENT B1 ;  /* 0x0000000000017941 */ /* 0x000fea0003800200 */
.L_x_14:
        /* <DEDUP_REMOVED lines=12> */
[----:B------:R-:W-:Y:S01]  /*1050*/  MOV R4, 0x0 ;  /* 0x0000000000047802 */ /* 0x000fe20000000f00 */
[----:B------:R-:W-:Y:S01]  /*1060*/  IMAD.MOV.U32 R5, RZ, RZ, 0x3fd80000 ;  /* 0x3fd80000ff057424 */ /* 0x000fe200078e00ff */
        /* <DEDUP_REMOVED lines=19> */
[----:B------:R-:W-:Y:S01]  /*11a0*/  MOV R0, R28 ;  /* 0x0000001c00007202 */ /* 0x000fe20000000f00 */
[----:B------:R-:W-:Y:S01]  /*11b0*/  IMAD.MOV.U32 R2, RZ, RZ, R32 ;  /* 0x000000ffff027224 */ /* 0x000fe200078e0020 */
[----:B------:R-:W-:-:S07]  /*11c0*/  MOV R28, 0x11e0 ;  /* 0x000011e0001c7802 */ /* 0x000fce0000000f00 */
[----:B------:R-:W-:Y:S05]  /*11d0*/  CALL.REL.NOINC `($__internal_1_$__cuda_sm20_dsqrt_rn_f64_mediumpath_v1) ;  /* 0x0000001c004c7944 */ /* 0x000fea0003c00000 */
[----:B------:R-:W-:Y:S02]  /*11e0*/  IMAD.MOV.U32 R30, RZ, RZ, R2 ;  /* 0x000000ffff1e7224 */ /* 0x000fe400078e0002 */
[----:B------:R-:W-:-:S07]  /*11f0*/  IMAD.MOV.U32 R31, RZ, RZ, R3 ;  /* 0x000000ffff1f7224 */ /* 0x000fce00078e0003 */
.L_x_23:
[----:B------:R-:W-:Y:S05]  /*1200*/  BSYNC.RECONVERGENT B2 ;  /* 0x0000000000027941 */ /* 0x000fea0003800200 */
.L_x_22:
        /* <DEDUP_REMOVED lines=28> */
.L_x_25:
[----:B------:R-:W-:Y:S05]  /*13d0*/  BSYNC.RECONVERGENT B2 ;  /* 0x0000000000027941 */ /* 0x000fea0003800200 */
.L_x_24:
[-C--:B------:R-:W-:Y:S02]  /*13e0*/  DFMA R18, R24, R2.reuse, R18 ;  /* 0x000000021812722b */ /* 0x080fe40000000012 */
[-C--:B------:R-:W-:Y:S02]  /*13f0*/  DFMA R16, R22, R2.reuse, R16 ;  /* 0x000000021610722b */ /* 0x080fe40000000010 */
[----:B------:R-:W-:-:S11]  /*1400*/  DFMA R14, R26, R2, R14 ;  /* 0x000000021a0e722b */ /* 0x000fd6000000000e */
.L_x_21:
[----:B------:R-:W-:Y:S05]  /*1410*/  BSYNC.RECONVERGENT B1 ;  /* 0x0000000000017941 */ /* 0x000fea0003800200 */
.L_x_20:
[----:B------:R-:W-:Y:S01]  /*1420*/  UIADD3 UR5, UPT, UPT, UR5, 0x4, URZ ;  /* 0x0000000405057890 */ /* 0x000fe2000fffe0ff */
[----:B------:R-:W-:Y:S01]  /*1430*/  IADD3 R12, P0, PT, R12, 0xe0, RZ ;  /* 0x000000e00c0c7810 */ /* 0x000fe20007f1e0ff */
[----:B------:R-:W-:Y:S02]  /*1440*/  VIADD R10, R10, 0x4 ;  /* 0x000000040a0a7836 */ /* 0x000fe40000000000 */
[----:B------:R-:W-:Y:S02]  /*1450*/  UISETP.NE.AND UP0, UPT, UR5, UR6, UPT ;  /* 0x000000060500728c */ /* 0x000fe4000bf05270 */
[----:B------:R-:W-:-:S07]  /*1460*/  IMAD.X R13, RZ, RZ, R13, P0 ;  /* 0x000000ffff0d7224 */ /* 0x000fce00000e060d */
[----:B------:R-:W-:Y:S05]  /*1470*/  BRA.U UP0, `(.L_x_26) ;  /* 0xffffffed005c7547 */ /* 0x000fea000b83ffff */
[----:B------:R-:W-:-:S07]  /*1480*/  IMAD.U32 R10, RZ, RZ, UR6 ;  /* 0x00000006ff0a7e24 */ /* 0x000fce000f8e00ff */
.L_x_1:
[----:B------:R-:W0:Y:S02]  /*1490*/  LDCU UR5, c[0x0][0x388] ;  /* 0x00007100ff0577ac */ /* 0x000e240008000800 */
[----:B0-----:R-:W-:-:S09]  /*14a0*/  ULOP3.LUT UP0, UR5, UR5, 0x3, URZ, 0xc0, !UPT ;  /* 0x0000000305057892 */ /* 0x001fd2000f80c0ff */
[----:B------:R-:W-:Y:S05]  /*14b0*/  BRA.U !UP0, `(.L_x_0) ;  /* 0x0000000d08987547 */ /* 0x000fea000b800000 */
[----:B------:R-:W-:-:S09]  /*14c0*/  UISETP.NE.AND UP0, UPT, UR5, 0x1, UPT ;  /* 0x000000010500788c */ /* 0x000fd2000bf05270 */
[----:B------:R-:W-:Y:S05]  /*14d0*/  BRA.U !UP0, `(.L_x_27) ;  /* 0x0000000908587547 */ /* 0x000fea000b800000 */
[----:B------:R-:W-:Y:S01]  /*14e0*/  ISETP.NE.AND P0, PT, R11, R10, PT ;  /* 0x0000000a0b00720c */ /* 0x000fe20003f05270 */
[----:B------:R-:W-:-:S12]  /*14f0*/  BSSY.RECONVERGENT B1, `(.L_x_28) ;  /* 0x0000048000017945 */ /* 0x000fd80003800200 */
[----:B------:R-:W-:Y:S05]  /*1500*/  @!P0 BRA `(.L_x_29) ;  /* 0x0000000400188947 */ /* 0x000fea0003800000 */
[----:B------:R-:W0:Y:S01]  /*1510*/  LDC.64 R26, c[0x0][0x380] ;  /* 0x0000e000ff1a7b82 */ /* 0x000e220000000a00 */
[----:B------:R-:W2:Y:S04]  /*1520*/  LDG.E.64 R4, desc[UR10][R20.64+0x8] ;  /* 0x0000080a14047981 */ /* 0x000ea8000c1e1b00 */
[----:B------:R-:W3:Y:S04]  /*1530*/  LDG.E.64 R2, desc[UR10][R20.64] ;  /* 0x0000000a14027981 */ /* 0x000ee8000c1e1b00 */
[----:B------:R-:W4:Y:S01]  /*1540*/  LDG.E.64 R6, desc[UR10][R20.64+0x10] ;  /* 0x0000100a14067981 */ /* 0x000f22000c1e1b00 */
[----:B0-----:R-:W-:-:S05]  /*1550*/  IMAD.WIDE.U32 R26, R10, 0x38, R26 ;  /* 0x000000380a1a7825 */ /* 0x001fca00078e001a */
[----:B------:R-:W2:Y:S04]  /*1560*/  LDG.E.64 R22, desc[UR10][R26.64+0x8] ;  /* 0x0000080a1a167981 */ /* 0x000ea8000c1e1b00 */
[----:B------:R-:W3:Y:S04]  /*1570*/  LDG.E.64 R24, desc[UR10][R26.64] ;  /* 0x0000000a1a187981 */ /* 0x000ee8000c1e1b00 */
[----:B------:R-:W4:Y:S01]  /*1580*/  LDG.E.64 R12, desc[UR10][R26.64+0x10] ;  /* 0x0000100a1a0c7981 */ /* 0x000f22000c1e1b00 */
[----:B------:R-:W-:Y:S01]  /*1590*/  BSSY.RECONVERGENT B2, `(.L_x_30) ;  /* 0x000001d000027945 */ /* 0x000fe20003800200 */
[----:B--2---:R-:W-:-:S02]  /*15a0*/  DADD R22, R22, -R4 ;  /* 0x0000000016167229 */ /* 0x004fc40000000804 */
[----:B---3--:R-:W-:-:S06]  /*15b0*/  DADD R24, R24, -R2 ;  /* 0x0000000018187229 */ /* 0x008fcc0000000802 */
[----:B------:R-:W-:Y:S02]  /*15c0*/  DMUL R2, R22, R22 ;  /* 0x0000001616027228 */ /* 0x000fe40000000000 */
[----:B----4-:R-:W-:-:S06]  /*15d0*/  DADD R12, R12, -R6 ;  /* 0x000000000c0c7229 */ /* 0x010fcc0000000806 */
[----:B------:R-:W-:-:S08]  /*15e0*/  DFMA R2, R24, R24, R2 ;  /* 0x000000181802722b */ /* 0x000fd00000000002 */
[----:B------:R-:W-:-:S06]  /*15f0*/  DFMA R8, R12, R12, R2 ;  /* 0x0000000c0c08722b */ /* 0x000fcc0000000002 */
[----:B------:R-:W0:Y:S04]  /*1600*/  MUFU.RSQ64H R29, R9 ;  /* 0x00000009001d7308 */ /* 0x000e280000001c00 */
[----:B------:R-:W-:Y:S01]  /*1610*/  IADD3 R28, PT, PT, R9, -0x3500000, RZ ;  /* 0xfcb00000091c7810 */ /* 0x000fe20007ffe0ff */
[----:B------:R-:W-:Y:S02]  /*1620*/  IMAD.MOV.U32 R4, RZ, RZ, 0x0 ;  /* 0x00000000ff047424 */ /* 0x000fe400078e00ff */
[----:B------:R-:W-:-:S03]  /*1630*/  IMAD.MOV.U32 R5, RZ, RZ, 0x3fd80000 ;  /* 0x3fd80000ff057424 */ /* 0x000fc600078e00ff */
[----:B0-----:R-:W-:-:S08]  /*1640*/  DMUL R2, R28, R28 ;  /* 0x0000001c1c027228 */ /* 0x001fd00000000000 */
[----:B------:R-:W-:-:S08]  /*1650*/  DFMA R2, R8, -R2, 1 ;  /* 0x3ff000000802742b */ /* 0x000fd00000000802 */
[----:B------:R-:W-:Y:S02]  /*1660*/  DFMA R4, R2, R4, 0.5 ;  /* 0x3fe000000204742b */ /* 0x000fe40000000004 */
[----:B------:R-:W-:-:S08]  /*1670*/  DMUL R2, R28, R2 ;  /* 0x000000021c027228 */ /* 0x000fd00000000000 */
[----:B------:R-:W-:Y:S01]  /*1680*/  DFMA R32, R4, R2, R28 ;  /* 0x000000020420722b */ /* 0x000fe2000000001c */
[----:B------:R-:W-:-:S07]  /*1690*/  ISETP.GE.U32.AND P0, PT, R28, 0x7ca00000, PT ;  /* 0x7ca000001c00780c */ /* 0x000fce0003f06070 */
        /* <DEDUP_REMOVED lines=12> */
.L_x_31:
[----:B------:R-:W-:Y:S05]  /*1760*/  BSYNC.RECONVERGENT B2 ;  /* 0x0000000000027941 */ /* 0x000fea0003800200 */
.L_x_30:
[----:B------:R-:W2:Y:S04]  /*1770*/  LDG.E.64 R2, desc[UR10][R20.64+0x18] ;  /* 0x0000180a14027981 */ /* 0x000ea8000c1e1b00 */
[----:B------:R-:W3:Y:S01]  /*1780*/  LDG.E.64 R26, desc[UR10][R26.64+0x18] ;  /* 0x0000180a1a1a7981 */ /* 0x000ee2000c1e1b00 */
[-C--:B------:R-:W-:Y:S01]  /*1790*/  DMUL R4, R30, R30.reuse ;  /* 0x0000001e1e047228 */ /* 0x080fe20000000000 */
[----:B------:R-:W-:Y:S01]  /*17a0*/  UMOV UR12, 0xffed8acc ;  /* 0xffed8acc000c7882 */ /* 0x000fe20000000000 */
[----:B------:R-:W-:Y:S01]  /*17b0*/  UMOV UR13, 0x3dd2589e ;  /* 0x3dd2589e000d7882 */ /* 0x000fe20000000000 */
[----:B------:R-:W-:Y:S05]  /*17c0*/  BSSY.RECONVERGENT B2, `(.L_x_32) ;  /* 0x0000017000027945 */ /* 0x000fea0003800200 */
[----:B------:R-:W-:Y:S01]  /*17d0*/  DMUL R30, R4, R30 ;  /* 0x0000001e041e7228 */ /* 0x000fe20000000000 */
[----:B------:R-:W-:-:S05]  /*17e0*/  IMAD.MOV.U32 R4, RZ, RZ, 0x1 ;  /* 0x00000001ff047424 */ /* 0x000fca00078e00ff */
        /* <DEDUP_REMOVED lines=20> */
.L_x_33:
[----:B------:R-:W-:Y:S05]  /*1930*/  BSYNC.RECONVERGENT B2 ;  /* 0x0000000000027941 */ /* 0x000fea0003800200 */
.L_x_32:
[-C--:B------:R-:W-:Y:S02]  /*1940*/  DFMA R18, R24, R2.reuse, R18 ;  /* 0x000000021812722b */ /* 0x080fe40000000012 */
[-C--:B------:R-:W-:Y:S02]  /*1950*/  DFMA R16, R22, R2.reuse, R16 ;  /* 0x000000021610722b */ /* 0x080fe40000000010 */
[----:B------:R-:W-:-:S11]  /*1960*/  DFMA R14, R12, R2, R14 ;  /* 0x000000020c0e722b */ /* 0x000fd6000000000e */
.L_x_29:
[----:B------:R-:W-:Y:S05]  /*1970*/  BSYNC.RECONVERGENT B1 ;  /* 0x0000000000017941 */ /* 0x000fea0003800200 */
.L_x_28:
[----:B------:R-:W-:Y:S01]  /*1980*/  VIADD R0, R10, 0x1 ;  /* 0x000000010a007836 */ /* 0x000fe20000000000 */
[----:B------:R-:W-:Y:S04]  /*1990*/  BSSY.RECONVERGENT B1, `(.L_x_34) ;  /* 0x0000049000017945 */ /* 0x000fe80003800200 */
[----:B------:R-:W-:-:S13]  /*19a0*/  ISETP.NE.AND P0, PT, R11, R0, PT ;  /* 0x000000000b00720c */ /* 0x000fda0003f05270 */
        /* <DEDUP_REMOVED lines=17> */
[----:B------:R-:W-:Y:S01]  /*1ac0*/  VIADD R28, R9, 0xfcb00000 ;  /* 0xfcb00000091c7836 */ /* 0x000fe20000000000 */
[----:B------:R-:W-:Y:S01]  /*1ad0*/  MOV R4, 0x0 ;  /* 0x0000000000047802 */ /* 0x000fe20000000f00 */
[----:B------:R-:W-:-:S04]  /*1ae0*/  IMAD.MOV.U32 R5, RZ, RZ, 0x3fd80000 ;  /* 0x3fd80000ff057424 */ /* 0x000fc800078e00ff */
        /* <DEDUP_REMOVED lines=18> */
.L_x_37:
[----:B------:R-:W-:Y:S05]  /*1c10*/  BSYNC.RECONVERGENT B2 ;  /* 0x0000000000027941 */ /* 0x000fea0003800200 */
.L_x_36:
        /* <DEDUP_REMOVED lines=28> */
.L_x_39:
[----:B------:R-:W-:Y:S05]  /*1de0*/  BSYNC.RECONVERGENT B2 ;  /* 0x0000000000027941 */ /* 0x000fea0003800200 */
.L_x_38:
[-C--:B------:R-:W-:Y:S02]  /*1df0*/  DFMA R18, R24, R2.reuse, R18 ;  /* 0x000000021812722b */ /* 0x080fe40000000012 */
[-C--:B------:R-:W-:Y:S02]  /*1e00*/  DFMA R16, R22, R2.reuse, R16 ;  /* 0x000000021610722b */ /* 0x080fe40000000010 */
[----:B------:R-:W-:-:S11]  /*1e10*/  DFMA R14, R12, R2, R14 ;  /* 0x000000020c0e722b */ /* 0x000fd6000000000e */
.L_x_35:
[----:B------:R-:W-:Y:S05]  /*1e20*/  BSYNC.RECONVERGENT B1 ;  /* 0x0000000000017941 */ /* 0x000fea0003800200 */
.L_x_34:
[----:B------:R-:W-:-:S07]  /*1e30*/  VIADD R10, R10, 0x2 ;  /* 0x000000020a0a7836 */ /* 0x000fce0000000000 */
.L_x_27:
[----:B------:R-:W0:Y:S01]  /*1e40*/  LDC R0, c[0x0][0x388] ;  /* 0x0000e200ff007b82 */ /* 0x000e220000000800 */
[----:B------:R-:W-:Y:S01]  /*1e50*/  ISETP.NE.AND P0, PT, R11, R10, PT ;  /* 0x0000000a0b00720c */ /* 0x000fe20003f05270 */
[----:B------:R-:W-:Y:S01]  /*1e60*/  BSSY.RECONVERGENT B1, `(.L_x_0) ;  /* 0x000004b000017945 */ /* 0x000fe20003800200 */
[----:B0-----:R-:W-:-:S04]  /*1e70*/  LOP3.LUT R0, R0, 0x1, RZ, 0xc0, !PT ;  /* 0x0000000100007812 */ /* 0x001fc800078ec0ff */
[----:B------:R-:W-:-:S13]  /*1e80*/  ISETP.NE.U32.OR P0, PT, R0, 0x1, !P0 ;  /* 0x000000010000780c */ /* 0x000fda0004705470 */
[----:B------:R-:W-:Y:S05]  /*1e90*/  @P0 BRA `(.L_x_40) ;  /* 0x00000004001c0947 */ /* 0x000fea0003800000 */
        /* <DEDUP_REMOVED lines=35> */
[----:B------:R-:W-:Y:S01]  /*20d0*/  IMAD.MOV.U32 R30, RZ, RZ, R2 ;  /* 0x000000ffff1e7224 */ /* 0x000fe200078e0002 */
[----:B------:R-:W-:-:S07]  /*20e0*/  MOV R31, R3 ;  /* 0x00000003001f7202 */ /* 0x000fce0000000f00 */
.L_x_42:
[----:B------:R-:W-:Y:S05]  /*20f0*/  BSYNC.RECONVERGENT B2 ;  /* 0x0000000000027941 */ /* 0x000fea0003800200 */
.L_x_41:
        /* <DEDUP_REMOVED lines=26> */
[----:B------:R-:W-:Y:S01]  /*22a0*/  MOV R4, 0x22d0 ;  /* 0x000022d000047802 */ /* 0x000fe20000000f00 */
[----:B------:R-:W-:-:S07]  /*22b0*/  IMAD.MOV.U32 R3, RZ, RZ, R7 ;  /* 0x000000ffff037224 */ /* 0x000fce00078e0007 */
[----:B------:R-:W-:Y:S05]  /*22c0*/  CALL.REL.NOINC `($__internal_0_$__cuda_sm20_div_rn_f64_full) ;  /* 0x00000004007c7944 */ /* 0x000fea0003c00000 */
.L_x_44:
[----:B------:R-:W-:Y:S05]  /*22d0*/  BSYNC.RECONVERGENT B2 ;  /* 0x0000000000027941 */ /* 0x000fea0003800200 */
.L_x_43:
[-C--:B------:R-:W-:Y:S02]  /*22e0*/  DFMA R18, R24, R2.reuse, R18 ;  /* 0x000000021812722b */ /* 0x080fe40000000012 */
[-C--:B------:R-:W-:Y:S02]  /*22f0*/  DFMA R16, R22, R2.reuse, R16 ;  /* 0x000000021610722b */ /* 0x080fe40000000010 */
[----:B------:R-:W-:-:S11]  /*2300*/  DFMA R14, R12, R2, R14 ;  /* 0x000000020c0e722b */ /* 0x000fd6000000000e */
.L_x_40:
[----:B------:R-:W-:Y:S05]  /*2310*/  BSYNC.RECONVERGENT B1 ;  /* 0x0000000000017941 */ /* 0x000fea0003800200 */
.L_x_0:
[----:B------:R-:W-:Y:S06]  /*2320*/  BAR.SYNC.DEFER_BLOCKING 0x0 ;  /* 0x0000000000007b1d */ /* 0x000fec0000010000 */
[----:B------:R-:W2:Y:S01]  /*2330*/  LDG.E.64 R12, desc[UR10][R20.64+0x18] ;  /* 0x0000180a140c7981 */ /* 0x000ea2000c1e1b00 */
[----:B------:R-:W-:Y:S01]  /*2340*/  IMAD.MOV.U32 R2, RZ, RZ, 0x1 ;  /* 0x00000001ff027424 */ /* 0x000fe200078e00ff */
[----:B------:R-:W-:Y:S01]  /*2350*/  FSETP.GEU.AND P1, PT, |R19|, 6.5827683646048100446e-37, PT ;  /* 0x036000001300780b */ /* 0x000fe20003f2e200 */
[----:B------:R-:W-:Y:S01]  /*2360*/  BSSY.RECONVERGENT B1, `(.L_x_45) ;  /* 0x0000013000017945 */ /* 0x000fe20003800200 */
[----:B--2---:R-:W0:Y:S03]  /*2370*/  MUFU.RCP64H R3, R13 ;  /* 0x0000000d00037308 */ /* 0x004e260000001800 */
[----:B0-----:R-:W-:-:S08]  /*2380*/  DFMA R4, -R12, R2, 1 ;  /* 0x3ff000000c04742b */ /* 0x001fd00000000102 */
[----:B------:R-:W-:-:S08]  /*2390*/  DFMA R4, R4, R4, R4 ;  /* 0x000000040404722b */ /* 0x000fd00000000004 */
[----:B------:R-:W-:-:S08]  /*23a0*/  DFMA R4, R2, R4, R2 ;  /* 0x000000040204722b */ /* 0x000fd00000000002 */
[----:B------:R-:W-:-:S08]  /*23b0*/  DFMA R2, -R12, R4, 1 ;  /* 0x3ff000000c02742b */ /* 0x000fd00000000104 */
[----:B------:R-:W-:-:S08]  /*23c0*/  DFMA R2, R4, R2, R4 ;  /* 0x000000020402722b */ /* 0x000fd00000000004 */
[----:B------:R-:W-:-:S08]  /*23d0*/  DMUL R4, R2, R18 ;  /* 0x0000001202047228 */ /* 0x000fd00000000000 */
        /* <DEDUP_REMOVED lines=11> */
.L_x_46:
[----:B------:R-:W-:Y:S05]  /*2490*/  BSYNC.RECONVERGENT B1 ;  /* 0x0000000000017941 */ /* 0x000fea0003800200 */
.L_x_45:
[----:B------:R-:W2:Y:S01]  /*24a0*/  LDG.E.64 R18, desc[UR10][R20.64+0x20] ;  /* 0x0000200a14127981 */ /* 0x000ea2000c1e1b00 */
[----:B------:R-:W0:Y:S01]  /*24b0*/  MUFU.RCP64H R5, R13 ;  /* 0x0000000d00057308 */ /* 0x000e220000001800 */
[----:B------:R-:W-:Y:S01]  /*24c0*/  IMAD.MOV.U32 R4, RZ, RZ, 0x1 ;  /* 0x00000001ff047424 */ /* 0x000fe200078e00ff */
[----:B------:R-:W-:Y:S01]  /*24d0*/  FSETP.GEU.AND P1, PT, |R17|, 6.5827683646048100446e-37, PT ;  /* 0x036000001100780b */ /* 0x000fe20003f2e200 */
[----:B------:R-:W-:Y:S04]  /*24e0*/  BSSY.RECONVERGENT B1, `(.L_x_47) ;  /* 0x0000014000017945 */ /* 0x000fe80003800200 */
[----:B0-----:R-:W-:-:S08]  /*24f0*/  DFMA R6, -R12, R4, 1 ;  /* 0x3ff000000c06742b */ /* 0x001fd00000000104 */
[----:B------:R-:W-:-:S08]  /*2500*/  DFMA R6, R6, R6, R6 ;  /* 0x000000060606722b */ /* 0x000fd00000000006 */
[----:B------:R-:W-:-:S08]  /*2510*/  DFMA R6, R4, R6, R4 ;  /* 0x000000060406722b */ /* 0x000fd00000000004 */
[----:B------:R-:W-:-:S08]  /*2520*/  DFMA R4, -R12, R6, 1 ;  /* 0x3ff000000c04742b */ /* 0x000fd00000000106 */
[----:B------:R-:W-:-:S08]  /*2530*/  DFMA R8, R6, R4, R6 ;  /* 0x000000040608722b */ /* 0x000fd00000000006 */
[----:B------:R-:W-:-:S08]  /*2540*/  DMUL R4, R8, R16 ;  /* 0x0000001008047228 */ /* 0x000fd00000000000 */
[----:B------:R-:W-:Y:S02]  /*2550*/  DFMA R6, -R12, R4, R16 ;  /* 0x000000040c06722b */ /* 0x000fe40000000110 */
[----:B--2---:R-:W-:-:S06]  /*2560*/  DADD R18, R18, R2 ;  /* 0x0000000012127229 */ /* 0x004fcc0000000002 */
[----:B------:R-:W-:Y:S01]  /*2570*/  DFMA R2, R8, R6, R4 ;  /* 0x000000060802722b */ /* 0x000fe20000000004 */
[----:B------:R0:W-:Y:S09]  /*2580*/  STG.E.64 desc[UR10][R20.64+0x20], R18 ;  /* 0x0000201214007986 */ /* 0x0001f2000c101b0a */
[----:B------:R-:W-:-:S05]  /*2590*/  FFMA R0, RZ, R13, R3 ;  /* 0x0000000dff007223 */ /* 0x000fca0000000003 */
[----:B------:R-:W-:-:S13]  /*25a0*/  FSETP.GT.AND P0, PT, |R0|, 1.469367938527859385e-39, PT ;  /* 0x001000000000780b */ /* 0x000fda0003f04200 */
[----:B0-----:R-:W-:Y:S05]  /*25b0*/  @P0 BRA P1, `(.L_x_48) ;  /* 0x0000000000180947 */ /* 0x001fea0000800000 */
[----:B------:R-:W-:Y:S01]  /*25c0*/  MOV R2, R16 ;  /* 0x0000001000027202 */ /* 0x000fe20000000f00 */
[----:B------:R-:W-:Y:S01]  /*25d0*/  IMAD.MOV.U32 R5, RZ, RZ, R17 ;  /* 0x000000ffff057224 */ /* 0x000fe200078e0011 */
[----:B------:R-:W-:Y:S01]  /*25e0*/  MOV R4, 0x2620 ;  /* 0x0000262000047802 */ /* 0x000fe20000000f00 */
[----:B------:R-:W-:Y:S02]  /*25f0*/  IMAD.MOV.U32 R0, RZ, RZ, R12 ;  /* 0x000000ffff007224 */ /* 0x000fe400078e000c */
[----:B------:R-:W-:-:S07]  /*2600*/  IMAD.MOV.U32 R3, RZ, RZ, R13 ;  /* 0x000000ffff037224 */ /* 0x000fce00078e000d */
[----:B------:R-:W-:Y:S05]  /*2610*/  CALL.REL.NOINC `($__internal_0_$__cuda_sm20_div_rn_f64_full) ;  /* 0x0000000000a87944 */ /* 0x000fea0003c00000 */
.L_x_48:
[----:B------:R-:W-:Y:S05]  /*2620*/  BSYNC.RECONVERGENT B1 ;  /* 0x0000000000017941 */ /* 0x000fea0003800200 */
.L_x_47:
[----:B------:R-:W2:Y:S01]  /*2630*/  LDG.E.64 R16, desc[UR10][R20.64+0x28] ;  /* 0x0000280a14107981 */ /* 0x000ea2000c1e1b00 */
[----:B------:R-:W0:Y:S01]  /*2640*/  MUFU.RCP64H R5, R13 ;  /* 0x0000000d00057308 */ /* 0x000e220000001800 */
[----:B------:R-:W-:Y:S01]  /*2650*/  MOV R4, 0x1 ;  /* 0x0000000100047802 */ /* 0x000fe20000000f00 */
[----:B------:R-:W-:Y:S01]  /*2660*/  BSSY.RECONVERGENT B1, `(.L_x_49) ;  /* 0x0000015000017945 */ /* 0x000fe20003800200 */
[----:B------:R-:W-:-:S04]  /*2670*/  FSETP.GEU.AND P1, PT, |R15|, 6.5827683646048100446e-37, PT ;  /* 0x036000000f00780b */ /* 0x000fc80003f2e200 */
        /* <DEDUP_REMOVED lines=13> */
[----:B------:R-:W-:Y:S01]  /*2750*/  IMAD.MOV.U32 R2, RZ, RZ, R14 ;  /* 0x000000ffff027224 */ /* 0x000fe200078e000e */
[----:B------:R-:W-:Y:S01]  /*2760*/  MOV R3, R13 ;  /* 0x0000000d00037202 */ /* 0x000fe20000000f00 */
[----:B------:R-:W-:Y:S01]  /*2770*/  IMAD.MOV.U32 R5, RZ, RZ, R15 ;  /* 0x000000ffff057224 */ /* 0x000fe200078e000f */
[----:B------:R-:W-:Y:S01]  /*2780*/  MOV R4, 0x27b0 ;  /* 0x000027b000047802 */ /* 0x000fe20000000f00 */
[----:B------:R-:W-:-:S07]  /*2790*/  IMAD.MOV.U32 R0, RZ, RZ, R12 ;  /* 0x000000ffff007224 */ /* 0x000fce00078e000c */
[----:B------:R-:W-:Y:S05]  /*27a0*/  CALL.REL.NOINC `($__internal_0_$__cuda_sm20_div_rn_f64_full) ;  /* 0x0000000000447944 */ /* 0x000fea0003c00000 */
.L_x_50:
[----:B------:R-:W-:Y:S05]  /*27b0*/  BSYNC.RECONVERGENT B1 ;  /* 0x0000000000017941 */ /* 0x000fea0003800200 */
.L_x_49:
[----:B------:R-:W2:Y:S04]  /*27c0*/  LDG.E.64 R4, desc[UR10][R20.64+0x30] ;  /* 0x0000300a14047981 */ /* 0x000ea8000c1e1b00 */
[----:B------:R-:W3:Y:S04]  /*27d0*/  LDG.E.64 R6, desc[UR10][R20.64] ;  /* 0x0000000a14067981 */ /* 0x000ee8000c1e1b00 */
[----:B------:R-:W4:Y:S04]  /*27e0*/  LDG.E.64 R8, desc[UR10][R20.64+0x8] ;  /* 0x0000080a14087981 */ /* 0x000f28000c1e1b00 */
[----:B------:R-:W5:Y:S01]  /*27f0*/  LDG.E.64 R12, desc[UR10][R20.64+0x10] ;  /* 0x0000100a140c7981 */ /* 0x000f62000c1e1b00 */
[----:B------:R-:W-:-:S04]  /*2800*/  UIADD3 UR4, UPT, UPT, UR4, 0x1, URZ ;  /* 0x0000000104047890 */ /* 0x000fc8000fffe0ff */
[----:B------:R-:W-:Y:S01]  /*2810*/  UISETP.NE.AND UP0, UPT, UR4, 0x14, UPT ;  /* 0x000000140400788c */ /* 0x000fe2000bf05270 */
[----:B--2---:R-:W-:Y:S02]  /*2820*/  DADD R4, R4, R2 ;  /* 0x0000000004047229 */ /* 0x004fe40000000002 */
[----:B---3--:R-:W-:-:S05]  /*2830*/  DADD R6, R18, R6 ;  /* 0x0000000012067229 */ /* 0x008fca0000000006 */
[----:B------:R0:W-:Y:S01]  /*2840*/  STG.E.64 desc[UR10][R20.64+0x30], R4 ;  /* 0x0000300414007986 */ /* 0x0001e2000c101b0a */
[----:B----4-:R-:W-:-:S03]  /*2850*/  DADD R8, R16, R8 ;  /* 0x0000000010087229 */ /* 0x010fc60000000008 */
[----:B------:R0:W-:Y:S01]  /*2860*/  STG.E.64 desc[UR10][R20.64], R6 ;  /* 0x0000000614007986 */ /* 0x0001e2000c101b0a */
[----:B-----5:R-:W-:-:S03]  /*2870*/  DADD R12, R4, R12 ;  /* 0x00000000040c7229 */ /* 0x020fc6000000000c */
[----:B------:R0:W-:Y:S04]  /*2880*/  STG.E.64 desc[UR10][R20.64+0x8], R8 ;  /* 0x0000080814007986 */ /* 0x0001e8000c101b0a */
[----:B------:R0:W-:Y:S01]  /*2890*/  STG.E.64 desc[UR10][R20.64+0x10], R12 ;  /* 0x0000100c14007986 */ /* 0x0001e2000c101b0a */
[----:B------:R-:W-:Y:S05]  /*28a0*/  BRA.U UP0, `(.L_x_51) ;  /* 0xffffffd9000c7547 */ /* 0x000fea000b83ffff */
[----:B------:R-:W-:Y:S05]  /*28b0*/  EXIT ;  /* 0x000000000000794d */ /* 0x000fea0003800000 */
        .weak           $__internal_0_$__cuda_sm20_div_rn_f64_full
        .type           $__internal_0_$__cuda_sm20_div_rn_f64_full,@function
        .size           $__internal_0_$__cuda_sm20_div_rn_f64_full,($__internal_1_$__cuda_sm20_dsqrt_rn_f64_mediumpath_v1 - $__internal_0_$__cuda_sm20_div_rn_f64_full)
$__internal_0_$__cuda_sm20_div_rn_f64_full:
[----:B------:R-:W-:Y:S01]  /*28c0*/  IMAD.MOV.U32 R31, RZ, RZ, R5 ;  /* 0x000000ffff1f7224 */ /* 0x000fe200078e0005 */
[----:B------:R-:W-:Y:S01]  /*28d0*/  FSETP.GEU.AND P0, PT, |R3|, 1.469367938527859385e-39, PT ;  /* 0x001000000300780b */ /* 0x000fe20003f0e200 */
[----:B------:R-:W-:Y:S01]  /*28e0*/  IMAD.MOV.U32 R30, RZ, RZ, R2 ;  /* 0x000000ffff1e7224 */ /* 0x000fe200078e0002 */
[----:B------:R-:W-:Y:S01]  /*28f0*/  MOV R9, R3 ;  /* 0x0000000300097202 */ /* 0x000fe20000000f00 */
[--C-:B------:R-:W-:Y:S01]  /*2900*/  IMAD.MOV.U32 R8, RZ, RZ, R0.reuse ;  /* 0x000000ffff087224 */ /* 0x100fe200078e0000 */
[----:B------:R-:W-:Y:S01]  /*2910*/  FSETP.GEU.AND P2, PT, |R31|, 1.469367938527859385e-39, PT ;  /* 0x001000001f00780b */ /* 0x000fe20003f4e200 */
[----:B------:R-:W-:Y:S01]  /*2920*/  IMAD.MOV.U32 R28, RZ, RZ, R0 ;  /* 0x000000ffff1c7224 */ /* 0x000fe200078e0000 */
[C---:B------:R-:W-:Y:S01]  /*2930*/  LOP3.LUT R2, R3.reuse, 0x800fffff, RZ, 0xc0, !PT ;  /* 0x800fffff03027812 */ /* 0x040fe200078ec0ff */
[----:B------:R-:W-:Y:S01]  /*2940*/  IMAD.MOV.U32 R0, RZ, RZ, 0x1ca00000 ;  /* 0x1ca00000ff007424 */ /* 0x000fe200078e00ff */
[----:B------:R-:W-:Y:S01]  /*2950*/  LOP3.LUT R3, R3, 0x7ff00000, RZ, 0xc0, !PT ;  /* 0x7ff0000003037812 */ /* 0x000fe200078ec0ff */
[----:B------:R-:W-:Y:S01]  /*2960*/  IMAD.MOV.U32 R34, RZ, RZ, R30 ;  /* 0x000000ffff227224 */ /* 0x000fe200078e001e */
[----:B------:R-:W-:Y:S01]  /*2970*/  LOP3.LUT R29, R2, 0x3ff00000, RZ, 0xfc, !PT ;  /* 0x3ff00000021d7812 */ /* 0x000fe200078efcff */
[----:B------:R-:W-:Y:S01]  /*2980*/  BSSY.RECONVERGENT B0, `(.L_x_52) ;  /* 0x0000054000007945 */ /* 0x000fe20003800200 */
[----:B------:R-:W-:Y:S01]  /*2990*/  LOP3.LUT R2, R31, 0x7ff00000, RZ, 0xc0, !PT ;  /* 0x7ff000001f027812 */ /* 0x000fe200078ec0ff */
[----:B------:R-:W-:-:S03]  /*29a0*/  @!P0 DMUL R28, R8, 8.98846567431157953865e+307 ;  /* 0x7fe00000081c8828 */ /* 0x000fc60000000000 */
[----:B------:R-:W-:Y:S02]  /*29b0*/  ISETP.GE.U32.AND P1, PT, R2, R3, PT ;  /* 0x000000030200720c */ /* 0x000fe40003f26070 */
[----:B------:R-:W-:Y:S01]  /*29c0*/  @!P2 LOP3.LUT R5, R9, 0x7ff00000, RZ, 0xc0, !PT ;  /* 0x7ff000000905a812 */ /* 0x000fe200078ec0ff */
[----:B------:R-:W0:Y:S01]  /*29d0*/  MUFU.RCP64H R7, R29 ;  /* 0x0000001d00077308 */ /* 0x000e220000001800 */
[----:B------:R-:W-:Y:S02]  /*29e0*/  SEL R6, R0, 0x63400000, !P1 ;  /* 0x6340000000067807 */ /* 0x000fe40004800000 */
[----:B------:R-:W-:Y:S02]  /*29f0*/  @!P2 ISETP.GE.U32.AND P3, PT, R2, R5, PT ;  /* 0x000000050200a20c */ /* 0x000fe40003f66070 */
[----:B------:R-:W-:Y:S01]  /*2a00*/  LOP3.LUT R35, R6, 0x800fffff, R31, 0xf8, !PT ;  /* 0x800fffff06237812 */ /* 0x000fe200078ef81f */
[----:B------:R-:W-:Y:S01]  /*2a10*/  IMAD.MOV.U32 R6, RZ, RZ, 0x1 ;  /* 0x00000001ff067424 */ /* 0x000fe200078e00ff */
[----:B------:R-:W-:-:S02]  /*2a20*/  @!P2 SEL R5, R0, 0x63400000, !P3 ;  /* 0x634000000005a807 */ /* 0x000fc40005800000 */
[----:B------:R-:W-:Y:S02]  /*2a30*/  @!P2 MOV R32, RZ ;  /* 0x000000ff0020a202 */ /* 0x000fe40000000f00 */
[----:B------:R-:W-:Y:S02]  /*2a40*/  @!P2 LOP3.LUT R5, R5, 0x80000000, R31, 0xf8, !PT ;  /* 0x800000000505a812 */ /* 0x000fe400078ef81f */
[----:B------:R-:W-:Y:S02]  /*2a50*/  @!P0 LOP3.LUT R3, R29, 0x7ff00000, RZ, 0xc0, !PT ;  /* 0x7ff000001d038812 */ /* 0x000fe400078ec0ff */
[----:B------:R-:W-:Y:S01]  /*2a60*/  @!P2 LOP3.LUT R33, R5, 0x100000, RZ, 0xfc, !PT ;  /* 0x001000000521a812 */ /* 0x000fe200078efcff */
[----:B------:R-:W-:-:S05]  /*2a70*/  IMAD.MOV.U32 R5, RZ, RZ, R2 ;  /* 0x000000ffff057224 */ /* 0x000fca00078e0002 */
[----:B------:R-:W-:Y:S02]  /*2a80*/  @!P2 DFMA R34, R34, 2, -R32 ;  /* 0x400000002222a82b */ /* 0x000fe40000000820 */
[----:B0-----:R-:W-:-:S08]  /*2a90*/  DFMA R32, R6, -R28, 1 ;  /* 0x3ff000000620742b */ /* 0x001fd0000000081c */
[----:B------:R-:W-:Y:S01]  /*2aa0*/  DFMA R32, R32, R32, R32 ;  /* 0x000000202020722b */ /* 0x000fe20000000020 */
[----:B------:R-:W-:-:S07]  /*2ab0*/  @!P2 LOP3.LUT R5, R35, 0x7ff00000, RZ, 0xc0, !PT ;  /* 0x7ff000002305a812 */ /* 0x000fce00078ec0ff */
[----:B------:R-:W-:-:S08]  /*2ac0*/  DFMA R6, R6, R32, R6 ;  /* 0x000000200606722b */ /* 0x000fd00000000006 */
[----:B------:R-:W-:-:S08]  /*2ad0*/  DFMA R36, R6, -R28, 1 ;  /* 0x3ff000000624742b */ /* 0x000fd0000000081c */
[----:B------:R-:W-:-:S08]  /*2ae0*/  DFMA R36, R6, R36, R6 ;  /* 0x000000240624722b */ /* 0x000fd00000000006 */
[----:B------:R-:W-:-:S08]  /*2af0*/  DMUL R6, R36, R34 ;  /* 0x0000002224067228 */ /* 0x000fd00000000000 */
[----:B------:R-:W-:-:S08]  /*2b00*/  DFMA R32, R6, -R28, R34 ;  /* 0x8000001c0620722b */ /* 0x000fd00000000022 */
[----:B------:R-:W-:Y:S01]  /*2b10*/  DFMA R32, R36, R32, R6 ;  /* 0x000000202420722b */ /* 0x000fe20000000006 */
[----:B------:R-:W-:-:S05]  /*2b20*/  VIADD R6, R5, 0xffffffff ;  /* 0xffffffff05067836 */ /* 0x000fca0000000000 */
[----:B------:R-:W-:Y:S02]  /*2b30*/  ISETP.GT.U32.AND P0, PT, R6, 0x7feffffe, PT ;  /* 0x7feffffe0600780c */ /* 0x000fe40003f04070 */
[----:B------:R-:W-:-:S04]  /*2b40*/  IADD3 R6, PT, PT, R3, -0x1, RZ ;  /* 0xffffffff03067810 */ /* 0x000fc80007ffe0ff */
[----:B------:R-:W-:-:S13]  /*2b50*/  ISETP.GT.U32.OR P0, PT, R6, 0x7feffffe, P0 ;  /* 0x7feffffe0600780c */ /* 0x000fda0000704470 */
[----:B------:R-:W-:Y:S05]  /*2b60*/  @P0 BRA `(.L_x_53) ;  /* 0x0000000000740947 */ /* 0x000fea0003800000 */
[----:B------:R-:W-:-:S04]  /*2b70*/  LOP3.LUT R3, R9, 0x7ff00000, RZ, 0xc0, !PT ;  /* 0x7ff0000009037812 */ /* 0x000fc800078ec0ff */
[CC--:B------:R-:W-:Y:S02]  /*2b80*/  VIADDMNMX R5, R2.reuse, -R3.reuse, 0xb9600000, !PT ;  /* 0xb960000002057446 */ /* 0x0c0fe40007800903 */
[----:B------:R-:W-:Y:S01]  /*2b90*/  ISETP.GE.U32.AND P0, PT, R2, R3, PT ;  /* 0x000000030200720c */ /* 0x000fe20003f06070 */
[----:B------:R-:W-:Y:S01]  /*2ba0*/  IMAD.MOV.U32 R2, RZ, RZ, RZ ;  /* 0x000000ffff027224 */ /* 0x000fe200078e00ff */
[----:B------:R-:W-:Y:S02]  /*2bb0*/  VIMNMX R5, PT, PT, R5, 0x46a00000, PT ;  /* 0x46a0000005057848 */ /* 0x000fe40003fe0100 */
[----:B------:R-:W-:-:S05]  /*2bc0*/  SEL R0, R0, 0x63400000, !P0 ;  /* 0x6340000000007807 */ /* 0x000fca0004000000 */
[----:B------:R-:W-:-:S04]  /*2bd0*/  IMAD.IADD R0, R5, 0x1, -R0 ;  /* 0x0000000105007824 */ /* 0x000fc800078e0a00 */
[----:B------:R-:W-:-:S06]  /*2be0*/  VIADD R3, R0, 0x7fe00000 ;  /* 0x7fe0000000037836 */ /* 0x000fcc0000000000 */
[----:B------:R-:W-:-:S10]  /*2bf0*/  DMUL R6, R32, R2 ;  /* 0x0000000220067228 */ /* 0x000fd40000000000 */
[----:B------:R-:W-:-:S13]  /*2c00*/  FSETP.GTU.AND P0, PT, |R7|, 1.469367938527859385e-39, PT ;  /* 0x001000000700780b */ /* 0x000fda0003f0c200 */
[----:B------:R-:W-:Y:S05]  /*2c10*/  @P0 BRA `(.L_x_54) ;  /* 0x0000000000a80947 */ /* 0x000fea0003800000 */
[----:B------:R-:W-:-:S06]  /*2c20*/  DFMA R28, R32, -R28, R34 ;  /* 0x8000001c201c722b */ /* 0x000fcc0000000022 */
[----:B------:R-:W-:-:S04]  /*2c30*/  MOV R28, RZ ;  /* 0x000000ff001c7202 */ /* 0x000fc80000000f00 */
[C---:B------:R-:W-:Y:S02]  /*2c40*/  FSETP.NEU.AND P0, PT, R29.reuse, RZ, PT ;  /* 0x000000ff1d00720b */ /* 0x040fe40003f0d000 */
[----:B------:R-:W-:-:S04]  /*2c50*/  LOP3.LUT R2, R29, 0x80000000, R9, 0x48, !PT ;  /* 0x800000001d027812 */ /* 0x000fc800078e4809 */
[----:B------:R-:W-:-:S07]  /*2c60*/  LOP3.LUT R29, R2, R3, RZ, 0xfc, !PT ;  /* 0x00000003021d7212 */ /* 0x000fce00078efcff */
[----:B------:R-:W-:Y:S05]  /*2c70*/  @!P0 BRA `(.L_x_54) ;  /* 0x0000000000908947 */ /* 0x000fea0003800000 */
[----:B------:R-:W-:Y:S01]  /*2c80*/  IMAD.MOV R9, RZ, RZ, -R0 ;  /* 0x000000ffff097224 */ /* 0x000fe200078e0a00 */
[----:B------:R-:W-:Y:S01]  /*2c90*/  IADD3 R0, PT, PT, -R0, -0x43300000, RZ ;  /* 0xbcd0000000007810 */ /* 0x000fe20007ffe1ff */
[----:B------:R-:W-:-:S06]  /*2ca0*/  IMAD.MOV.U32 R8, RZ, RZ, RZ ;  /* 0x000000ffff087224 */ /* 0x000fcc00078e00ff */
[----:B------:R-:W-:Y:S02]  /*2cb0*/  DFMA R8, R6, -R8, R32 ;  /* 0x800000080608722b */ /* 0x000fe40000000020 */
[----:B------:R-:W-:-:S08]  /*2cc0*/  DMUL.RP R32, R32, R28 ;  /* 0x0000001c20207228 */ /* 0x000fd00000008000 */
[----:B------:R-:W-:Y:S02]  /*2cd0*/  FSETP.NEU.AND P0, PT, |R9|, R0, PT ;  /* 0x000000000900720b */ /* 0x000fe40003f0d200 */
[----:B------:R-:W-:Y:S02]  /*2ce0*/  LOP3.LUT R0, R33, R2, RZ, 0x3c, !PT ;  /* 0x0000000221007212 */ /* 0x000fe400078e3cff */
[----:B------:R-:W-:Y:S02]  /*2cf0*/  FSEL R2, R32, R6, !P0 ;  /* 0x0000000620027208 */ /* 0x000fe40004000000 */
[----:B------:R-:W-:-:S03]  /*2d00*/  FSEL R3, R0, R7, !P0 ;  /* 0x0000000700037208 */ /* 0x000fc60004000000 */
[----:B------:R-:W-:Y:S01]  /*2d10*/  IMAD.MOV.U32 R6, RZ, RZ, R2 ;  /* 0x000000ffff067224 */ /* 0x000fe200078e0002 */
[----:B------:R-:W-:Y:S01]  /*2d20*/  MOV R7, R3 ;  /* 0x0000000300077202 */ /* 0x000fe20000000f00 */
[----:B------:R-:W-:Y:S06]  /*2d30*/  BRA `(.L_x_54) ;  /* 0x0000000000607947 */ /* 0x000fec0003800000 */
.L_x_53:
[----:B------:R-:W-:-:S14]  /*2d40*/  DSETP.NAN.AND P0, PT, R30, R30, PT ;  /* 0x0000001e1e00722a */ /* 0x000fdc0003f08000 */
[----:B------:R-:W-:Y:S05]  /*2d50*/  @P0 BRA `(.L_x_55) ;  /* 0x00000000004c0947 */ /* 0x000fea0003800000 */
[----:B------:R-:W-:-:S14]  /*2d60*/  DSETP.NAN.AND P0, PT, R8, R8, PT ;  /* 0x000000080800722a */ /* 0x000fdc0003f08000 */
[----:B------:R-:W-:Y:S05]  /*2d70*/  @P0 BRA `(.L_x_56) ;  /* 0x0000000000340947 */ /* 0x000fea0003800000 */
[----:B------:R-:W-:Y:S01]  /*2d80*/  ISETP.NE.AND P0, PT, R5, R3, PT ;  /* 0x000000030500720c */ /* 0x000fe20003f05270 */
[----:B------:R-:W-:Y:S02]  /*2d90*/  IMAD.MOV.U32 R6, RZ, RZ, 0x0 ;  /* 0x00000000ff067424 */ /* 0x000fe400078e00ff */
[----:B------:R-:W-:-:S10]  /*2da0*/  IMAD.MOV.U32 R7, RZ, RZ, -0x80000 ;  /* 0xfff80000ff077424 */ /* 0x000fd400078e00ff */
[----:B------:R-:W-:Y:S05]  /*2db0*/  @!P0 BRA `(.L_x_54) ;  /* 0x0000000000408947 */ /* 0x000fea0003800000 */
[----:B------:R-:W-:-:S04]  /*2dc0*/  ISETP.NE.AND P0, PT, R5, 0x7ff00000, PT ;  /* 0x7ff000000500780c */ /* 0x000fc80003f05270 */
[----:B------:R-:W-:Y:S02]  /*2dd0*/  ISETP.EQ.OR P0, PT, R3, RZ, !P0 ;  /* 0x000000ff0300720c */ /* 0x000fe40004702670 */
[----:B------:R-:W-:-:S11]  /*2de0*/  LOP3.LUT R3, R31, 0x80000000, R9, 0x48, !PT ;  /* 0x800000001f037812 */ /* 0x000fd600078e4809 */
[----:B------:R-:W-:Y:S01]  /*2df0*/  @P0 LOP3.LUT R0, R3, 0x7ff00000, RZ, 0xfc, !PT ;  /* 0x7ff0000003000812 */ /* 0x000fe200078efcff */
[----:B------:R-:W-:Y:S01]  /*2e00*/  @!P0 IMAD.MOV.U32 R6, RZ, RZ, RZ ;  /* 0x000000ffff068224 */ /* 0x000fe200078e00ff */
[----:B------:R-:W-:Y:S01]  /*2e10*/  @!P0 MOV R7, R3 ;  /* 0x0000000300078202 */ /* 0x000fe20000000f00 */
[----:B------:R-:W-:Y:S02]  /*2e20*/  @P0 IMAD.MOV.U32 R6, RZ, RZ, RZ ;  /* 0x000000ffff060224 */ /* 0x000fe400078e00ff */
[----:B------:R-:W-:Y:S01]  /*2e30*/  @P0 IMAD.MOV.U32 R7, RZ, RZ, R0 ;  /* 0x000000ffff070224 */ /* 0x000fe200078e0000 */
[----:B------:R-:W-:Y:S06]  /*2e40*/  BRA `(.L_x_54) ;  /* 0x00000000001c7947 */ /* 0x000fec0003800000 */
.L_x_56:
[----:B------:R-:W-:Y:S01]  /*2e50*/  LOP3.LUT R3, R9, 0x80000, RZ, 0xfc, !PT ;  /* 0x0008000009037812 */ /* 0x000fe200078efcff */
[----:B------:R-:W-:-:S03]  /*2e60*/  IMAD.MOV.U32 R6, RZ, RZ, R8 ;  /* 0x000000ffff067224 */ /* 0x000fc600078e0008 */
[----:B------:R-:W-:Y:S01]  /*2e70*/  MOV R7, R3 ;  /* 0x0000000300077202 */ /* 0x000fe20000000f00 */
[----:B------:R-:W-:Y:S06]  /*2e80*/  BRA `(.L_x_54) ;  /* 0x00000000000c7947 */ /* 0x000fec0003800000 */
.L_x_55:
[----:B------:R-:W-:Y:S01]  /*2e90*/  LOP3.LUT R3, R31, 0x80000, RZ, 0xfc, !PT ;  /* 0x000800001f037812 */ /* 0x000fe200078efcff */
[----:B------:R-:W-:-:S04]  /*2ea0*/  IMAD.MOV.U32 R6, RZ, RZ, R30 ;  /* 0x000000ffff067224 */ /* 0x000fc800078e001e */
[----:B------:R-:W-:-:S07]  /*2eb0*/  IMAD.MOV.U32 R7, RZ, RZ, R3 ;  /* 0x000000ffff077224 */ /* 0x000fce00078e0003 */
.L_x_54:
[----:B------:R-:W-:Y:S05]  /*2ec0*/  BSYNC.RECONVERGENT B0 ;  /* 0x0000000000007941 */ /* 0x000fea0003800200 */
.L_x_52:
[----:B------:R-:W-:Y:S01]  /*2ed0*/  IMAD.MOV.U32 R5, RZ, RZ, 0x0 ;  /* 0x00000000ff057424 */ /* 0x000fe200078e00ff */
[----:B------:R-:W-:Y:S01]  /*2ee0*/  MOV R3, R7 ;  /* 0x0000000700037202 */ /* 0x000fe20000000f00 */
[----:B------:R-:W-:Y:S02]  /*2ef0*/  IMAD.MOV.U32 R2, RZ, RZ, R6 ;  /* 0x000000ffff027224 */ /* 0x000fe400078e0006 */
[----:B------:R-:W-:Y:S05]  /*2f00*/  RET.REL.NODEC R4 `(_Z27update_forces_and_positionsP4Bodyi) ;  /* 0xffffffd0043c7950 */ /* 0x000fea0003c3ffff */
        .weak           $__internal_1_$__cuda_sm20_dsqrt_rn_f64_mediumpath_v1
        .type           $__internal_1_$__cuda_sm20_dsqrt_rn_f64_mediumpath_v1,@function
        .size           $__internal_1_$__cuda_sm20_dsqrt_rn_f64_mediumpath_v1,(.L_x_63 - $__internal_1_$__cuda_sm20_dsqrt_rn_f64_mediumpath_v1)
$__internal_1_$__cuda_sm20_dsqrt_rn_f64_mediumpath_v1:
[----:B------:R-:W-:Y:S01]  /*2f10*/  ISETP.GE.U32.AND P0, PT, R0, -0x3400000, PT ;  /* 0xfcc000000000780c */ /* 0x000fe20003f06070 */
[----:B------:R-:W-:-:S12]  /*2f20*/  BSSY.RECONVERGENT B0, `(.L_x_57) ;  /* 0x0000023000007945 */ /* 0x000fd80003800200 */
[----:B------:R-:W-:Y:S05]  /*2f30*/  @!P0 BRA `(.L_x_58) ;  /* 0x0000000000208947 */ /* 0x000fea0003800000 */
[----:B------:R-:W-:-:S10]  /*2f40*/  DFMA.RM R4, R6, R2, R4 ;  /* 0x000000020604722b */ /* 0x000fd40000004004 */
[----:B------:R-:W-:-:S05]  /*2f50*/  IADD3 R2, P0, PT, R4, 0x1, RZ ;  /* 0x0000000104027810 */ /* 0x000fca0007f1e0ff */
[----:B------:R-:W-:-:S06]  /*2f60*/  IMAD.X R3, RZ, RZ, R5, P0 ;  /* 0x000000ffff037224 */ /* 0x000fcc00000e0605 */
[----:B------:R-:W-:-:S08]  /*2f70*/  DFMA.RP R8, -R4, R2, R8 ;  /* 0x000000020408722b */ /* 0x000fd00000008108 */
[----:B------:R-:W-:-:S06]  /*2f80*/  DSETP.GT.AND P0, PT, R8, RZ, PT ;  /* 0x000000ff0800722a */ /* 0x000fcc0003f04000 */
[----:B------:R-:W-:Y:S02]  /*2f90*/  FSEL R2, R2, R4, P0 ;  /* 0x0000000402027208 */ /* 0x000fe40000000000 */
[----:B------:R-:W-:Y:S01]  /*2fa0*/  FSEL R3, R3, R5, P0 ;  /* 0x0000000503037208 */ /* 0x000fe20000000000 */
[----:B------:R-:W-:Y:S06]  /*2fb0*/  BRA `(.L_x_59) ;  /* 0x0000000000647947 */ /* 0x000fec0003800000 */
.L_x_58:
[----:B------:R-:W-:-:S14]  /*2fc0*/  DSETP.NE.AND P0, PT, R8, RZ, PT ;  /* 0x000000ff0800722a */ /* 0x000fdc0003f05000 */
[----:B------:R-:W-:Y:S05]  /*2fd0*/  @!P0 BRA `(.L_x_60) ;  /* 0x0000000000588947 */ /* 0x000fea0003800000 */
[----:B------:R-:W-:-:S13]  /*2fe0*/  ISETP.GE.AND P0, PT, R9, RZ, PT ;  /* 0x000000ff0900720c */ /* 0x000fda0003f06270 */
[----:B------:R-:W-:Y:S01]  /*2ff0*/  @!P0 IMAD.MOV.U32 R2, RZ, RZ, 0x0 ;  /* 0x00000000ff028424 */ /* 0x000fe200078e00ff */
[----:B------:R-:W-:Y:S01]  /*3000*/  @!P0 MOV R3, 0xfff80000 ;  /* 0xfff8000000038802 */ /* 0x000fe20000000f00 */
[----:B------:R-:W-:Y:S06]  /*3010*/  @!P0 BRA `(.L_x_59) ;  /* 0x00000000004c8947 */ /* 0x000fec0003800000 */
[----:B------:R-:W-:-:S13]  /*3020*/  ISETP.GT.AND P0, PT, R9, 0x7fefffff, PT ;  /* 0x7fefffff0900780c */ /* 0x000fda0003f04270 */
[----:B------:R-:W-:Y:S05]  /*3030*/  @P0 BRA `(.L_x_60) ;  /* 0x0000000000400947 */ /* 0x000fea0003800000 */
[----:B------:R-:W-:Y:S01]  /*3040*/  DMUL R8, R8, 8.11296384146066816958e+31 ;  /* 0x4690000008087828 */ /* 0x000fe20000000000 */
[----:B------:R-:W-:Y:S02]  /*3050*/  IMAD.MOV.U32 R6, RZ, RZ, RZ ;  /* 0x000000ffff067224 */ /* 0x000fe400078e00ff */
[----:B------:R-:W-:Y:S02]  /*3060*/  IMAD.MOV.U32 R2, RZ, RZ, 0x0 ;  /* 0x00000000ff027424 */ /* 0x000fe400078e00ff */
[----:B------:R-:W-:Y:S01]  /*3070*/  IMAD.MOV.U32 R3, RZ, RZ, 0x3fd80000 ;  /* 0x3fd80000ff037424 */ /* 0x000fe200078e00ff */
[----:B------:R-:W0:Y:S02]  /*3080*/  MUFU.RSQ64H R7, R9 ;  /* 0x0000000900077308 */ /* 0x000e240000001c00 */
[----:B0-----:R-:W-:-:S08]  /*3090*/  DMUL R4, R6, R6 ;  /* 0x0000000606047228 */ /* 0x001fd00000000000 */
[----:B------:R-:W-:-:S08]  /*30a0*/  DFMA R4, R8, -R4, 1 ;  /* 0x3ff000000804742b */ /* 0x000fd00000000804 */
[----:B------:R-:W-:Y:S02]  /*30b0*/  DFMA R2, R4, R2, 0.5 ;  /* 0x3fe000000402742b */ /* 0x000fe40000000002 */
[----:B------:R-:W-:-:S08]  /*30c0*/  DMUL R4, R6, R4 ;  /* 0x0000000406047228 */ /* 0x000fd00000000000 */
[----:B------:R-:W-:-:S08]  /*30d0*/  DFMA R4, R2, R4, R6 ;  /* 0x000000040204722b */ /* 0x000fd00000000006 */
[----:B------:R-:W-:Y:S02]  /*30e0*/  DMUL R2, R8, R4 ;  /* 0x0000000408027228 */ /* 0x000fe40000000000 */
[----:B------:R-:W-:-:S06]  /*30f0*/  IADD3 R5, PT, PT, R5, -0x100000, RZ ;  /* 0xfff0000005057810 */ /* 0x000fcc0007ffe0ff */
[----:B------:R-:W-:-:S08]  /*3100*/  DFMA R6, R2, -R2, R8 ;  /* 0x800000020206722b */ /* 0x000fd00000000008 */
[----:B------:R-:W-:-:S10]  /*3110*/  DFMA R2, R4, R6, R2 ;  /* 0x000000060402722b */ /* 0x000fd40000000002 */
[----:B------:R-:W-:Y:S01]  /*3120*/  VIADD R3, R3, 0xfcb00000 ;  /* 0xfcb0000003037836 */ /* 0x000fe20000000000 */
[----:B------:R-:W-:Y:S06]  /*3130*/  BRA `(.L_x_59) ;  /* 0x0000000000047947 */ /* 0x000fec0003800000 */
.L_x_60:
[----:B------:R-:W-:-:S11]  /*3140*/  DADD R2, R8, R8 ;  /* 0x0000000008027229 */ /* 0x000fd60000000008 */
.L_x_59:
[----:B------:R-:W-:Y:S05]  /*3150*/  BSYNC.RECONVERGENT B0 ;  /* 0x0000000000007941 */ /* 0x000fea0003800200 */
.L_x_57:
[----:B------:R-:W-:-:S04]  /*3160*/  IMAD.MOV.U32 R29, RZ, RZ, 0x0 ;  /* 0x00000000ff1d7424 */ /* 0x000fc800078e00ff */
[----:B------:R-:W-:Y:S05]  /*3170*/  RET.REL.NODEC R28 `(_Z27update_forces_and_positionsP4Bodyi) ;  /* 0xffffffcc1ca07950 */ /* 0x000fea0003c3ffff */
.L_x_61:
[----:B------:R-:W-:-:S00]  /*3180*/  BRA `(.L_x_61) ;  /* 0xfffffffc00fc7947 */ /* 0x000fc0000383ffff */
[----:B------:R-:W-:-:S00]  /*3190*/  NOP ;  /* 0x0000000000007918 */ /* 0x000fc00000000000 */
        /* <DEDUP_REMOVED lines=14> */
.L_x_63:


//--------------------- .nv.shared.reserved.0     --------------------------
	.section	.nv.shared.reserved.0,"aw",@nobits
	.weak		__nv_reservedSMEM_offset_0_alias
	.size		__nv_reservedSMEM_offset_0_alias, 0, 64
	.other		__nv_reservedSMEM_offset_0_alias,@"STO_CUDA_RESERVED_SHARED STV_DEFAULT"
__nv_reservedSMEM_offset_0_alias:
	.zero		0
	.zero		64


//--------------------- .nv.constant0._Z27update_forces_and_positionsP4Bodyi --------------------------
	.section	.nv.constant0._Z27update_forces_and_positionsP4Bodyi,"a",@progbits
	.sectionflags	@""
	.align	4
.nv.constant0._Z27update_forces_and_positionsP4Bodyi:
	.zero		908


//--------------------- SYMBOLS --------------------------

	.type		.nv.reservedSmem.offset0,@object
	.size		.nv.reservedSmem.offset0,0x4
